	.target	sm_90a

	.elftype	@"ET_EXEC"


//--------------------- .note.nv.tkinfo           --------------------------
	.section	.note.nv.tkinfo,"",@"SHT_NOTE"
	.sectionflags	@"SHF_NOTE_NV_TKINFO"
	.tkinfo
        /*0018*/ 	.word	0x00000002
        /*0030*/ 	.string	""
        /*0030*/ 	.string	"ptxas"
        /*0030*/ 	.string	"Cuda compilation tools, release 13.0, V13.0.88"
        /*0030*/ 	.string	"Build cuda_13.0.r13.0/compiler.36424714_0"
        /*0030*/ 	.string	"-arch sm_90a -m 64 "



//--------------------- .note.nv.cuinfo           --------------------------
	.section	.note.nv.cuinfo,"",@"SHT_NOTE"
	.sectionflags	@"SHF_NOTE_NV_CUINFO"
        /*0018*/ 	.short	0x0002
        /*001a*/ 	.short	0x005a
        /*001c*/ 	.short	0x0082
	.zero		2


//--------------------- .nv.info                  --------------------------
	.section	.nv.info,"",@"SHT_CUDA_INFO"
	.align	4


	//----- nvinfo : EIATTR_REGCOUNT
	.align		4
        /*0000*/ 	.byte	0x04, 0x2f
        /*0002*/ 	.short	(.L_15 - .L_14)
	.align		4
.L_14:
        /*0004*/ 	.word	index@(_ZN7cutlass13device_kernelINS_4gemm6kernel13GemmUniversalIN4cute5tupleIJiiiiEEENS1_10collective13CollectiveMmaINS1_34MainloopSm90TmaGmmaWarpSpecializedILi4ENS5_IJNS4_1CILi8EEENSA_ILi1EEESC_EEENS1_35KernelTmaWarpSpecializedCooperativeEEENS5_IJNSA_ILi256EEENSA_ILi128EEENSA_ILi32EEEEEENS_10tfloat32_tENS5_IJlSC_lEEESK_SL_NS4_8TiledMMAINS4_8MMA_AtomIJNS4_4SM904GMMA30MMA_64x128x8_F32TF32TF32_SS_TNILNSP_7ScaleInE1ELSR_1EEEEEENS4_6LayoutINS5_IJNSA_ILi2EEESC_SC_EEENS5_IJSC_NSA_ILi0EEESX_EEEEENS5_IJNS4_10UnderscoreES10_S10_EEEEENS4_13SM90_TMA_LOADENS4_14ComposedLayoutINS4_7SwizzleILi3ELi4ELi3EEENS4_18smem_ptr_flag_bitsILi32EEENSU_INS5_IJSB_SI_EEENS5_IJSI_SC_EEEEEEEvNS4_8identityENS4_23SM90_TMA_LOAD_MULTICASTES1C_vS1D_EENS_8epilogue10collective6detail29Sm90TmaWarpSpecializedAdapterINS1H_15DefaultEpilogueISK_SL_SL_NS1G_6thread17LinearCombinationISK_Li1EffLNS1L_9ScaleType4KindE0ELNS_15FloatRoundStyleE2ESK_EENS1_15EpilogueDefaultEEEEEvvEEEEvNT_6ParamsE)
        /*0008*/ 	.word	0x000000a8


	//----- nvinfo : EIATTR_FRAME_SIZE
	.align		4
.L_15:
        /*000c*/ 	.byte	0x04, 0x11
        /*000e*/ 	.short	(.L_17 - .L_16)
	.align		4
.L_16:
        /*0010*/ 	.word	index@(_ZN7cutlass13device_kernelINS_4gemm6kernel13GemmUniversalIN4cute5tupleIJiiiiEEENS1_10collective13CollectiveMmaINS1_34MainloopSm90TmaGmmaWarpSpecializedILi4ENS5_IJNS4_1CILi8EEENSA_ILi1EEESC_EEENS1_35KernelTmaWarpSpecializedCooperativeEEENS5_IJNSA_ILi256EEENSA_ILi128EEENSA_ILi32EEEEEENS_10tfloat32_tENS5_IJlSC_lEEESK_SL_NS4_8TiledMMAINS4_8MMA_AtomIJNS4_4SM904GMMA30MMA_64x128x8_F32TF32TF32_SS_TNILNSP_7ScaleInE1ELSR_1EEEEEENS4_6LayoutINS5_IJNSA_ILi2EEESC_SC_EEENS5_IJSC_NSA_ILi0EEESX_EEEEENS5_IJNS4_10UnderscoreES10_S10_EEEEENS4_13SM90_TMA_LOADENS4_14ComposedLayoutINS4_7SwizzleILi3ELi4ELi3EEENS4_18smem_ptr_flag_bitsILi32EEENSU_INS5_IJSB_SI_EEENS5_IJSI_SC_EEEEEEEvNS4_8identityENS4_23SM90_TMA_LOAD_MULTICASTES1C_vS1D_EENS_8epilogue10collective6detail29Sm90TmaWarpSpecializedAdapterINS1H_15DefaultEpilogueISK_SL_SL_NS1G_6thread17LinearCombinationISK_Li1EffLNS1L_9ScaleType4KindE0ELNS_15FloatRoundStyleE2ESK_EENS1_15EpilogueDefaultEEEEEvvEEEEvNT_6ParamsE)
        /*0014*/ 	.word	0x00000000


	//----- nvinfo : EIATTR_MIN_STACK_SIZE
	.align		4
.L_17:
        /*0018*/ 	.byte	0x04, 0x12
        /*001a*/ 	.short	(.L_19 - .L_18)
	.align		4
.L_18:
        /*001c*/ 	.word	index@(_ZN7cutlass13device_kernelINS_4gemm6kernel13GemmUniversalIN4cute5tupleIJiiiiEEENS1_10collective13CollectiveMmaINS1_34MainloopSm90TmaGmmaWarpSpecializedILi4ENS5_IJNS4_1CILi8EEENSA_ILi1EEESC_EEENS1_35KernelTmaWarpSpecializedCooperativeEEENS5_IJNSA_ILi256EEENSA_ILi128EEENSA_ILi32EEEEEENS_10tfloat32_tENS5_IJlSC_lEEESK_SL_NS4_8TiledMMAINS4_8MMA_AtomIJNS4_4SM904GMMA30MMA_64x128x8_F32TF32TF32_SS_TNILNSP_7ScaleInE1ELSR_1EEEEEENS4_6LayoutINS5_IJNSA_ILi2EEESC_SC_EEENS5_IJSC_NSA_ILi0EEESX_EEEEENS5_IJNS4_10UnderscoreES10_S10_EEEEENS4_13SM90_TMA_LOADENS4_14ComposedLayoutINS4_7SwizzleILi3ELi4ELi3EEENS4_18smem_ptr_flag_bitsILi32EEENSU_INS5_IJSB_SI_EEENS5_IJSI_SC_EEEEEEEvNS4_8identityENS4_23SM90_TMA_LOAD_MULTICASTES1C_vS1D_EENS_8epilogue10collective6detail29Sm90TmaWarpSpecializedAdapterINS1H_15DefaultEpilogueISK_SL_SL_NS1G_6thread17LinearCombinationISK_Li1EffLNS1L_9ScaleType4KindE0ELNS_15FloatRoundStyleE2ESK_EENS1_15EpilogueDefaultEEEEEvvEEEEvNT_6ParamsE)
        /*0020*/ 	.word	0x00000000
.L_19:


//--------------------- .nv.compat                --------------------------
	.section	.nv.compat,"",@"SHT_CUDA_COMPAT_INFO"
	.align	4
        /*0000*/ 	.byte	0x02, 0x09, 0x01, 0x00, 0x02, 0x02, 0x04, 0x00, 0x02, 0x05, 0x05, 0x00, 0x03, 0x07, 0x01, 0x01
        /*0010*/ 	.byte	0x02, 0x03, 0x01, 0x00, 0x02, 0x06, 0x01, 0x00, 0x04, 0x0b, 0x08, 0x00, 0x00, 0x00, 0x00, 0x00
        /*0020*/ 	.byte	0x00, 0x00, 0x00, 0x00


//--------------------- .nv.info._ZN7cutlass13device_kernelINS_4gemm6kernel13GemmUniversalIN4cute5tupleIJiiiiEEENS1_10collective13CollectiveMmaINS1_34MainloopSm90TmaGmmaWarpSpecializedILi4ENS5_IJNS4_1CILi8EEENSA_ILi1EEESC_EEENS1_35KernelTmaWarpSpecializedCooperativeEEENS5_IJNSA_ILi256EEENSA_ILi128EEENSA_ILi32EEEEEENS_10tfloat32_tENS5_IJlSC_lEEESK_SL_NS4_8TiledMMAINS4_8MMA_AtomIJNS4_4SM904GMMA30MMA_64x128x8_F32TF32TF32_SS_TNILNSP_7ScaleInE1ELSR_1EEEEEENS4_6LayoutINS5_IJNSA_ILi2EEESC_SC_EEENS5_IJSC_NSA_ILi0EEESX_EEEEENS5_IJNS4_10UnderscoreES10_S10_EEEEENS4_13SM90_TMA_LOADENS4_14ComposedLayoutINS4_7SwizzleILi3ELi4ELi3EEENS4_18smem_ptr_flag_bitsILi32EEENSU_INS5_IJSB_SI_EEENS5_IJSI_SC_EEEEEEEvNS4_8identityENS4_23SM90_TMA_LOAD_MULTICASTES1C_vS1D_EENS_8epilogue10collective6detail29Sm90TmaWarpSpecializedAdapterINS1H_15DefaultEpilogueISK_SL_SL_NS1G_6thread17LinearCombinationISK_Li1EffLNS1L_9ScaleType4KindE0ELNS_15FloatRoundStyleE2ESK_EENS1_15EpilogueDefaultEEEEEvvEEEEvNT_6ParamsE --------------------------
	.section	.nv.info._ZN7cutlass13device_kernelINS_4gemm6kernel13GemmUniversalIN4cute5tupleIJiiiiEEENS1_10collective13CollectiveMmaINS1_34MainloopSm90TmaGmmaWarpSpecializedILi4ENS5_IJNS4_1CILi8EEENSA_ILi1EEESC_EEENS1_35KernelTmaWarpSpecializedCooperativeEEENS5_IJNSA_ILi256EEENSA_ILi128EEENSA_ILi32EEEEEENS_10tfloat32_tENS5_IJlSC_lEEESK_SL_NS4_8TiledMMAINS4_8MMA_AtomIJNS4_4SM904GMMA30MMA_64x128x8_F32TF32TF32_SS_TNILNSP_7ScaleInE1ELSR_1EEEEEENS4_6LayoutINS5_IJNSA_ILi2EEESC_SC_EEENS5_IJSC_NSA_ILi0EEESX_EEEEENS5_IJNS4_10UnderscoreES10_S10_EEEEENS4_13SM90_TMA_LOADENS4_14ComposedLayoutINS4_7SwizzleILi3ELi4ELi3EEENS4_18smem_ptr_flag_bitsILi32EEENSU_INS5_IJSB_SI_EEENS5_IJSI_SC_EEEEEEEvNS4_8identityENS4_23SM90_TMA_LOAD_MULTICASTES1C_vS1D_EENS_8epilogue10collective6detail29Sm90TmaWarpSpecializedAdapterINS1H_15DefaultEpilogueISK_SL_SL_NS1G_6thread17LinearCombinationISK_Li1EffLNS1L_9ScaleType4KindE0ELNS_15FloatRoundStyleE2ESK_EENS1_15EpilogueDefaultEEEEEvvEEEEvNT_6ParamsE,"",@"SHT_CUDA_INFO"
	.sectionflags	@""
	.align	4


	//----- nvinfo : EIATTR_CUDA_API_VERSION
	.align		4
        /*0000*/ 	.byte	0x04, 0x37
        /*0002*/ 	.short	(.L_21 - .L_20)
.L_20:
        /*0004*/ 	.word	0x00000082


	//----- nvinfo : EIATTR_KPARAM_INFO
	.align		4
.L_21:
        /*0008*/ 	.byte	0x04, 0x17
        /*000a*/ 	.short	(.L_23 - .L_22)
.L_22:
        /*000c*/ 	.word	0x00000000
        /*0010*/ 	.short	0x0000
        /*0012*/ 	.short	0x0070
        /*0014*/ 	.byte	0x00, 0xf0, 0x01, 0x10


	//----- nvinfo : EIATTR_SPARSE_MMA_MASK
	.align		4
.L_23:
        /*0018*/ 	.byte	0x03, 0x50
        /*001a*/ 	.short	0x0000


	//----- nvinfo : EIATTR_MAXREG_COUNT
	.align		4
        /*001c*/ 	.byte	0x03, 0x1b
        /*001e*/ 	.short	0x00a8


	//----- nvinfo : EIATTR_NUM_BARRIERS
	.align		4
        /*0020*/ 	.byte	0x02, 0x4c
        /*0022*/ 	.byte	0x01
	.zero		1


	//----- nvinfo : EIATTR_EXTERNS
	.align		4
        /*0024*/ 	.byte	0x04, 0x0f
        /*0026*/ 	.short	(.L_25 - .L_24)


	//   ....[0]....
	.align		4
.L_24:
        /*0028*/ 	.word	index@(__assertfail)


	//----- nvinfo : EIATTR_MERCURY_ISA_VERSION
	.align		4
.L_25:
        /*002c*/ 	.byte	0x03, 0x5f
        /*002e*/ 	.short	0x0101


	//----- nvinfo : EIATTR_INT_WARP_WIDE_INSTR_OFFSETS
	.align		4
        /*0030*/ 	.byte	0x04, 0x31
        /*0032*/ 	.short	(.L_27 - .L_26)


	//   ....[0]....
.L_26:
        /*0034*/ 	.word	0x000004c0


	//   ....[1]....
        /*0038*/ 	.word	0x000004d0


	//   ....[2]....
        /*003c*/ 	.word	0x00000650


	//   ....[3]....
        /*0040*/ 	.word	0x00001f50


	//----- nvinfo : EIATTR_COOP_GROUP_MASK_REGIDS
	.align		4
.L_27:
        /*0044*/ 	.byte	0x04, 0x29
        /*0046*/ 	.short	(.L_29 - .L_28)


	//   ....[0]....
.L_28:
        /*0048*/ 	.word	0xffffffff


	//   ....[1]....
        /*004c*/ 	.word	0xffffffff


	//   ....[2]....
        /*0050*/ 	.word	0xffffffff


	//   ....[3]....
        /*0054*/ 	.word	0xffffffff


	//   ....[4]....
        /*0058*/ 	.word	0xffffffff


	//   ....[5]....
        /*005c*/ 	.word	0xffffffff


	//----- nvinfo : EIATTR_COOP_GROUP_INSTR_OFFSETS
	.align		4
.L_29:
        /*0060*/ 	.byte	0x04, 0x28
        /*0062*/ 	.short	(.L_31 - .L_30)


	//   ....[0]....
.L_30:
        /*0064*/ 	.word	0x00000060


	//   ....[1]....
        /*0068*/ 	.word	0x00000070


	//   ....[2]....
        /*006c*/ 	.word	0x00000130


	//   ....[3]....
        /*0070*/ 	.word	0x000002f0


	//   ....[4]....
        /*0074*/ 	.word	0x000007f0


	//   ....[5]....
        /*0078*/ 	.word	0x00001240


	//----- nvinfo : EIATTR_REG_RECONFIG
	.align		4
.L_31:
        /*007c*/ 	.byte	0x01, 0x54
	.zero		2


	//----- nvinfo : EIATTR_SYSCALL_OFFSETS
	.align		4
        /*0080*/ 	.byte	0x04, 0x46
        /*0082*/ 	.short	(.L_33 - .L_32)


	//   ....[0]....
.L_32:
        /*0084*/ 	.word	0x00001400


	//----- nvinfo : EIATTR_MBARRIER_INSTR_OFFSETS
	.align		4
.L_33:
        /*0088*/ 	.byte	0x04, 0x39
        /*008a*/ 	.short	(.L_35 - .L_34)


	//   ....[0]....
.L_34:
        /*008c*/ 	.word	0x00000260
        /*0090*/ 	.word	0x000000ff
        /*0094*/ 	.word	0x00000000
        /*0098*/ 	.short	0x0100
        /*009a*/ 	.byte	0x08
	.zero		1


	//   ....[1]....
        /*009c*/ 	.word	0x00000270
        /*00a0*/ 	.word	0x000000ff
        /*00a4*/ 	.word	0x00000020
        /*00a8*/ 	.short	0x0100
        /*00aa*/ 	.byte	0x08
	.zero		1


	//   ....[2]....
        /*00ac*/ 	.word	0x00000280
        /*00b0*/ 	.word	0x000000ff
        /*00b4*/ 	.word	0x00000008
        /*00b8*/ 	.short	0x0100
        /*00ba*/ 	.byte	0x08
	.zero		1


	//   ....[3]....
        /*00bc*/ 	.word	0x00000290
        /*00c0*/ 	.word	0x000000ff
        /*00c4*/ 	.word	0x00000028
        /*00c8*/ 	.short	0x0100
        /*00ca*/ 	.byte	0x08
	.zero		1


	//   ....[4]....
        /*00cc*/ 	.word	0x000002a0
        /*00d0*/ 	.word	0x000000ff
        /*00d4*/ 	.word	0x00000010
        /*00d8*/ 	.short	0x0100
        /*00da*/ 	.byte	0x08
	.zero		1


	//   ....[5]....
        /*00dc*/ 	.word	0x000002b0
        /*00e0*/ 	.word	0x000000ff
        /*00e4*/ 	.word	0x00000030
        /*00e8*/ 	.short	0x0100
        /*00ea*/ 	.byte	0x08
	.zero		1


	//   ....[6]....
        /*00ec*/ 	.word	0x000002c0
        /*00f0*/ 	.word	0x000000ff
        /*00f4*/ 	.word	0x00000018
        /*00f8*/ 	.short	0x0100
        /*00fa*/ 	.byte	0x08
	.zero		1


	//   ....[7]....
        /*00fc*/ 	.word	0x000002d0
        /*0100*/ 	.word	0x000000ff
        /*0104*/ 	.word	0x00000038
        /*0108*/ 	.short	0x0100
        /*010a*/ 	.byte	0x08
	.zero		1


	//   ....[8]....
        /*010c*/ 	.word	0x000006f0
        /*0110*/ 	.word	0x000000ff
        /*0114*/ 	.word	0x00000050
        /*0118*/ 	.short	0x0100
        /*011a*/ 	.byte	0x06
	.zero		1


	//   ....[9]....
        /*011c*/ 	.word	0x00000770
        /*0120*/ 	.word	0x000000ff
        /*0124*/ 	.word	0x00000058
        /*0128*/ 	.short	0x0100
        /*012a*/ 	.byte	0x06
	.zero		1


	//   ....[10]....
        /*012c*/ 	.word	0x000014c0
        /*0130*/ 	.word	0x00000003
        /*0134*/ 	.word	0x00000000
        /*0138*/ 	.short	0x010a
        /*013a*/ 	.byte	0x3f
	.zero		1


	//   ....[11]....
        /*013c*/ 	.word	0x00001500
        /*0140*/ 	.word	0x00000003
        /*0144*/ 	.word	0x00000000
        /*0148*/ 	.short	0x010a
        /*014a*/ 	.byte	0x3f
	.zero		1


	//   ....[12]....
        /*014c*/ 	.word	0x00001a10
        /*0150*/ 	.word	0x00000005
        /*0154*/ 	.word	0x00000000
        /*0158*/ 	.short	0x010a
        /*015a*/ 	.byte	0x3f
	.zero		1


	//   ....[13]....
        /*015c*/ 	.word	0x00001a50
        /*0160*/ 	.word	0x00000005
        /*0164*/ 	.word	0x00000000
        /*0168*/ 	.short	0x010a
        /*016a*/ 	.byte	0x3f
	.zero		1


	//   ....[14]....
        /*016c*/ 	.word	0x00001df0
        /*0170*/ 	.word	0x00000005
        /*0174*/ 	.word	0x00000000
        /*0178*/ 	.short	0x0101
        /*017a*/ 	.byte	0x3f
	.zero		1


	//   ....[15]....
        /*017c*/ 	.word	0x00001fd0
        /*0180*/ 	.word	0x00000003
        /*0184*/ 	.word	0x00000000
        /*0188*/ 	.short	0x0101
        /*018a*/ 	.byte	0x3f
	.zero		1


	//   ....[16]....
        /*018c*/ 	.word	0x0000b3e0
        /*0190*/ 	.word	0x00000014
        /*0194*/ 	.word	0x00000020
        /*0198*/ 	.short	0x010a
        /*019a*/ 	.byte	0x3f
	.zero		1


	//   ....[17]....
        /*019c*/ 	.word	0x0000b7a0
        /*01a0*/ 	.word	0x00000005
        /*01a4*/ 	.word	0x00000058
        /*01a8*/ 	.short	0x0101
        /*01aa*/ 	.byte	0x3f
	.zero		1


	//   ....[18]....
        /*01ac*/ 	.word	0x0000bec0
        /*01b0*/ 	.word	0x00000007
        /*01b4*/ 	.word	0x00000000
        /*01b8*/ 	.short	0x010a
        /*01ba*/ 	.byte	0x3f
	.zero		1


	//   ....[19]....
        /*01bc*/ 	.word	0x0000bf40
        /*01c0*/ 	.word	0x00000008
        /*01c4*/ 	.word	0x00000000
        /*01c8*/ 	.short	0x010a
        /*01ca*/ 	.byte	0x3f
	.zero		1


	//   ....[20]....
        /*01cc*/ 	.word	0x0000bfd0
        /*01d0*/ 	.word	0x0000000b
        /*01d4*/ 	.word	0x00000000
        /*01d8*/ 	.short	0x010a
        /*01da*/ 	.byte	0x3f
	.zero		1


	//   ....[21]....
        /*01dc*/ 	.word	0x0000c060
        /*01e0*/ 	.word	0x00000003
        /*01e4*/ 	.word	0x00000000
        /*01e8*/ 	.short	0x010a
        /*01ea*/ 	.byte	0x3f
	.zero		1


	//   ....[22]....
        /*01ec*/ 	.word	0x0000c0c0
        /*01f0*/ 	.word	0x00000003
        /*01f4*/ 	.word	0x00000000
        /*01f8*/ 	.short	0x010a
        /*01fa*/ 	.byte	0x3f
	.zero		1


	//   ....[23]....
        /*01fc*/ 	.word	0x0000c110
        /*0200*/ 	.word	0x00000005
        /*0204*/ 	.word	0x00000000
        /*0208*/ 	.short	0x010a
        /*020a*/ 	.byte	0x3f
	.zero		1


	//   ....[24]....
        /*020c*/ 	.word	0x0000c1e0
        /*0210*/ 	.word	0x00000014
        /*0214*/ 	.word	0x00000020
        /*0218*/ 	.short	0x010a
        /*021a*/ 	.byte	0x3f
	.zero		1


	//   ....[25]....
        /*021c*/ 	.word	0x0000c2b0
        /*0220*/ 	.word	0x00000007
        /*0224*/ 	.word	0x00000000
        /*0228*/ 	.short	0x010a
        /*022a*/ 	.byte	0x3f
	.zero		1


	//   ....[26]....
        /*022c*/ 	.word	0x0000c300
        /*0230*/ 	.word	0x00000008
        /*0234*/ 	.word	0x00000000
        /*0238*/ 	.short	0x010a
        /*023a*/ 	.byte	0x3f
	.zero		1


	//   ....[27]....
        /*023c*/ 	.word	0x0000c350
        /*0240*/ 	.word	0x0000000b
        /*0244*/ 	.word	0x00000000
        /*0248*/ 	.short	0x010a
        /*024a*/ 	.byte	0x3f
	.zero		1


	//----- nvinfo : EIATTR_NUM_MBARRIERS
	.align		4
.L_35:
        /*024c*/ 	.byte	0x03, 0x38
        /*024e*/ 	.short	0x000a


	//----- nvinfo : EIATTR_EXIT_INSTR_OFFSETS
	.align		4
        /*0250*/ 	.byte	0x04, 0x1c
        /*0252*/ 	.short	(.L_37 - .L_36)


	//   ....[0]....
.L_36:
        /*0254*/ 	.word	0x00000950


	//   ....[1]....
        /*0258*/ 	.word	0x00001170


	//   ....[2]....
        /*025c*/ 	.word	0x0000aaf0


	//   ....[3]....
        /*0260*/ 	.word	0x0000b050


	//   ....[4]....
        /*0264*/ 	.word	0x0000c0b0


	//----- nvinfo : EIATTR_MAX_THREADS
	.align		4
.L_37:
        /*0268*/ 	.byte	0x04, 0x05
        /*026a*/ 	.short	(.L_39 - .L_38)
.L_38:
        /*026c*/ 	.word	0x00000180
        /*0270*/ 	.word	0x00000001
        /*0274*/ 	.word	0x00000001


	//----- nvinfo : EIATTR_CRS_STACK_SIZE
	.align		4
.L_39:
        /*0278*/ 	.byte	0x04, 0x1e
        /*027a*/ 	.short	(.L_41 - .L_40)
.L_40:
        /*027c*/ 	.word	0x00000000


	//----- nvinfo : EIATTR_CBANK_PARAM_SIZE
	.align		4
.L_41:
        /*0280*/ 	.byte	0x03, 0x19
        /*0282*/ 	.short	0x0470


	//----- nvinfo : EIATTR_PARAM_CBANK
	.align		4
        /*0284*/ 	.byte	0x04, 0x0a
        /*0286*/ 	.short	(.L_43 - .L_42)
	.align		4
.L_42:
        /*0288*/ 	.word	index@(.nv.constant0._ZN7cutlass13device_kernelINS_4gemm6kernel13GemmUniversalIN4cute5tupleIJiiiiEEENS1_10collective13CollectiveMmaINS1_34MainloopSm90TmaGmmaWarpSpecializedILi4ENS5_IJNS4_1CILi8EEENSA_ILi1EEESC_EEENS1_35KernelTmaWarpSpecializedCooperativeEEENS5_IJNSA_ILi256EEENSA_ILi128EEENSA_ILi32EEEEEENS_10tfloat32_tENS5_IJlSC_lEEESK_SL_NS4_8TiledMMAINS4_8MMA_AtomIJNS4_4SM904GMMA30MMA_64x128x8_F32TF32TF32_SS_TNILNSP_7ScaleInE1ELSR_1EEEEEENS4_6LayoutINS5_IJNSA_ILi2EEESC_SC_EEENS5_IJSC_NSA_ILi0EEESX_EEEEENS5_IJNS4_10UnderscoreES10_S10_EEEEENS4_13SM90_TMA_LOADENS4_14ComposedLayoutINS4_7SwizzleILi3ELi4ELi3EEENS4_18smem_ptr_flag_bitsILi32EEENSU_INS5_IJSB_SI_EEENS5_IJSI_SC_EEEEEEEvNS4_8identityENS4_23SM90_TMA_LOAD_MULTICASTES1C_vS1D_EENS_8epilogue10collective6detail29Sm90TmaWarpSpecializedAdapterINS1H_15DefaultEpilogueISK_SL_SL_NS1G_6thread17LinearCombinationISK_Li1EffLNS1L_9ScaleType4KindE0ELNS_15FloatRoundStyleE2ESK_EENS1_15EpilogueDefaultEEEEEvvEEEEvNT_6ParamsE)
        /*028c*/ 	.short	0x0210
        /*028e*/ 	.short	0x0470


	//----- nvinfo : EIATTR_SW_WAR
	.align		4
.L_43:
        /*0290*/ 	.byte	0x04, 0x36
        /*0292*/ 	.short	(.L_45 - .L_44)
.L_44:
        /*0294*/ 	.word	0x00000008
.L_45:


//--------------------- .nv.callgraph             --------------------------
	.section	.nv.callgraph,"",@"SHT_CUDA_CALLGRAPH"
	.align	4
	.sectionentsize	8
	.align		4
        /*0000*/ 	.word	0x00000000
	.align		4
        /*0004*/ 	.word	0xffffffff
	.align		4
        /*0008*/ 	.word	index@(_ZN7cutlass13device_kernelINS_4gemm6kernel13GemmUniversalIN4cute5tupleIJiiiiEEENS1_10collective13CollectiveMmaINS1_34MainloopSm90TmaGmmaWarpSpecializedILi4ENS5_IJNS4_1CILi8EEENSA_ILi1EEESC_EEENS1_35KernelTmaWarpSpecializedCooperativeEEENS5_IJNSA_ILi256EEENSA_ILi128EEENSA_ILi32EEEEEENS_10tfloat32_tENS5_IJlSC_lEEESK_SL_NS4_8TiledMMAINS4_8MMA_AtomIJNS4_4SM904GMMA30MMA_64x128x8_F32TF32TF32_SS_TNILNSP_7ScaleInE1ELSR_1EEEEEENS4_6LayoutINS5_IJNSA_ILi2EEESC_SC_EEENS5_IJSC_NSA_ILi0EEESX_EEEEENS5_IJNS4_10UnderscoreES10_S10_EEEEENS4_13SM90_TMA_LOADENS4_14ComposedLayoutINS4_7SwizzleILi3ELi4ELi3EEENS4_18smem_ptr_flag_bitsILi32EEENSU_INS5_IJSB_SI_EEENS5_IJSI_SC_EEEEEEEvNS4_8identityENS4_23SM90_TMA_LOAD_MULTICASTES1C_vS1D_EENS_8epilogue10collective6detail29Sm90TmaWarpSpecializedAdapterINS1H_15DefaultEpilogueISK_SL_SL_NS1G_6thread17LinearCombinationISK_Li1EffLNS1L_9ScaleType4KindE0ELNS_15FloatRoundStyleE2ESK_EENS1_15EpilogueDefaultEEEEEvvEEEEvNT_6ParamsE)
	.align		4
        /*000c*/ 	.word	index@(__assertfail)
	.align		4
        /*0010*/ 	.word	0x00000000
	.align		4
        /*0014*/ 	.word	0xfffffffe
	.align		4
        /*0018*/ 	.word	0x00000000
	.align		4
        /*001c*/ 	.word	0xfffffffd
	.align		4
        /*0020*/ 	.word	0x00000000
	.align		4
        /*0024*/ 	.word	0xfffffffc


//--------------------- .nv.constant4             --------------------------
	.section	.nv.constant4,"a",@progbits
	.align	8
	.align		8
.nv.constant4:
        /*0000*/ 	.dword	__assertfail
	.align		8
        /*0008*/ 	.dword	__unnamed_1
	.align		8
        /*0010*/ 	.dword	_ZN40_INTERNAL_d7ac3ac4_4_k_cu_79c71ca5_200484cuda3std3__45__cpo5beginE
	.align		8
        /*0018*/ 	.dword	_ZN40_INTERNAL_d7ac3ac4_4_k_cu_79c71ca5_200484cuda3std3__45__cpo3endE
	.align		8
        /*0020*/ 	.dword	_ZN40_INTERNAL_d7ac3ac4_4_k_cu_79c71ca5_200484cuda3std3__45__cpo6cbeginE
	.align		8
        /*0028*/ 	.dword	_ZN40_INTERNAL_d7ac3ac4_4_k_cu_79c71ca5_200484cuda3std3__45__cpo4cendE
	.align		8
        /*0030*/ 	.dword	_ZN40_INTERNAL_d7ac3ac4_4_k_cu_79c71ca5_200484cuda3std3__442_GLOBAL__N__d7ac3ac4_4_k_cu_79c71ca5_200486ignoreE
	.align		8
        /*0038*/ 	.dword	_ZN40_INTERNAL_d7ac3ac4_4_k_cu_79c71ca5_200484cuda3std3__419piecewise_constructE
	.align		8
        /*0040*/ 	.dword	_ZN40_INTERNAL_d7ac3ac4_4_k_cu_79c71ca5_200484cuda3std3__48in_placeE
	.align		8
        /*0048*/ 	.dword	_ZN40_INTERNAL_d7ac3ac4_4_k_cu_79c71ca5_200484cuda3std6ranges3__45__cpo4swapE
	.align		8
        /*0050*/ 	.dword	_ZN40_INTERNAL_d7ac3ac4_4_k_cu_79c71ca5_200484cuda3std6ranges3__45__cpo9iter_moveE
	.align		8
        /*0058*/ 	.dword	_ZN40_INTERNAL_d7ac3ac4_4_k_cu_79c71ca5_200484cute7productE
	.align		8
        /*0060*/ 	.dword	_ZN40_INTERNAL_d7ac3ac4_4_k_cu_79c71ca5_200484cute1_E
	.align		8
        /*0068*/ 	.dword	$str$22
	.align		8
        /*0070*/ 	.dword	$str$23


//--------------------- .text._ZN7cutlass13device_kernelINS_4gemm6kernel13GemmUniversalIN4cute5tupleIJiiiiEEENS1_10collective13CollectiveMmaINS1_34MainloopSm90TmaGmmaWarpSpecializedILi4ENS5_IJNS4_1CILi8EEENSA_ILi1EEESC_EEENS1_35KernelTmaWarpSpecializedCooperativeEEENS5_IJNSA_ILi256EEENSA_ILi128EEENSA_ILi32EEEEEENS_10tfloat32_tENS5_IJlSC_lEEESK_SL_NS4_8TiledMMAINS4_8MMA_AtomIJNS4_4SM904GMMA30MMA_64x128x8_F32TF32TF32_SS_TNILNSP_7ScaleInE1ELSR_1EEEEEENS4_6LayoutINS5_IJNSA_ILi2EEESC_SC_EEENS5_IJSC_NSA_ILi0EEESX_EEEEENS5_IJNS4_10UnderscoreES10_S10_EEEEENS4_13SM90_TMA_LOADENS4_14ComposedLayoutINS4_7SwizzleILi3ELi4ELi3EEENS4_18smem_ptr_flag_bitsILi32EEENSU_INS5_IJSB_SI_EEENS5_IJSI_SC_EEEEEEEvNS4_8identityENS4_23SM90_TMA_LOAD_MULTICASTES1C_vS1D_EENS_8epilogue10collective6detail29Sm90TmaWarpSpecializedAdapterINS1H_15DefaultEpilogueISK_SL_SL_NS1G_6thread17LinearCombinationISK_Li1EffLNS1L_9ScaleType4KindE0ELNS_15FloatRoundStyleE2ESK_EENS1_15EpilogueDefaultEEEEEvvEEEEvNT_6ParamsE --------------------------
	.section	.text._ZN7cutlass13device_kernelINS_4gemm6kernel13GemmUniversalIN4cute5tupleIJiiiiEEENS1_10collective13CollectiveMmaINS1_34MainloopSm90TmaGmmaWarpSpecializedILi4ENS5_IJNS4_1CILi8EEENSA_ILi1EEESC_EEENS1_35KernelTmaWarpSpecializedCooperativeEEENS5_IJNSA_ILi256EEENSA_ILi128EEENSA_ILi32EEEEEENS_10tfloat32_tENS5_IJlSC_lEEESK_SL_NS4_8TiledMMAINS4_8MMA_AtomIJNS4_4SM904GMMA30MMA_64x128x8_F32TF32TF32_SS_TNILNSP_7ScaleInE1ELSR_1EEEEEENS4_6LayoutINS5_IJNSA_ILi2EEESC_SC_EEENS5_IJSC_NSA_ILi0EEESX_EEEEENS5_IJNS4_10UnderscoreES10_S10_EEEEENS4_13SM90_TMA_LOADENS4_14ComposedLayoutINS4_7SwizzleILi3ELi4ELi3EEENS4_18smem_ptr_flag_bitsILi32EEENSU_INS5_IJSB_SI_EEENS5_IJSI_SC_EEEEEEEvNS4_8identityENS4_23SM90_TMA_LOAD_MULTICASTES1C_vS1D_EENS_8epilogue10collective6detail29Sm90TmaWarpSpecializedAdapterINS1H_15DefaultEpilogueISK_SL_SL_NS1G_6thread17LinearCombinationISK_Li1EffLNS1L_9ScaleType4KindE0ELNS_15FloatRoundStyleE2ESK_EENS1_15EpilogueDefaultEEEEEvvEEEEvNT_6ParamsE,"ax",@progbits
	.align	128
.text._ZN7cutlass13device_kernelINS_4gemm6kernel13GemmUniversalIN4cute5tupleIJiiiiEEENS1_10collective13CollectiveMmaINS1_34MainloopSm90TmaGmmaWarpSpecializedILi4ENS5_IJNS4_1CILi8EEENSA_ILi1EEESC_EEENS1_35KernelTmaWarpSpecializedCooperativeEEENS5_IJNSA_ILi256EEENSA_ILi128EEENSA_ILi32EEEEEENS_10tfloat32_tENS5_IJlSC_lEEESK_SL_NS4_8TiledMMAINS4_8MMA_AtomIJNS4_4SM904GMMA30MMA_64x128x8_F32TF32TF32_SS_TNILNSP_7ScaleInE1ELSR_1EEEEEENS4_6LayoutINS5_IJNSA_ILi2EEESC_SC_EEENS5_IJSC_NSA_ILi0EEESX_EEEEENS5_IJNS4_10UnderscoreES10_S10_EEEEENS4_13SM90_TMA_LOADENS4_14ComposedLayoutINS4_7SwizzleILi3ELi4ELi3EEENS4_18smem_ptr_flag_bitsILi32EEENSU_INS5_IJSB_SI_EEENS5_IJSI_SC_EEEEEEEvNS4_8identityENS4_23SM90_TMA_LOAD_MULTICASTES1C_vS1D_EENS_8epilogue10collective6detail29Sm90TmaWarpSpecializedAdapterINS1H_15DefaultEpilogueISK_SL_SL_NS1G_6thread17LinearCombinationISK_Li1EffLNS1L_9ScaleType4KindE0ELNS_15FloatRoundStyleE2ESK_EENS1_15EpilogueDefaultEEEEEvvEEEEvNT_6ParamsE:
        .type           _ZN7cutlass13device_kernelINS_4gemm6kernel13GemmUniversalIN4cute5tupleIJiiiiEEENS1_10collective13CollectiveMmaINS1_34MainloopSm90TmaGmmaWarpSpecializedILi4ENS5_IJNS4_1CILi8EEENSA_ILi1EEESC_EEENS1_35KernelTmaWarpSpecializedCooperativeEEENS5_IJNSA_ILi256EEENSA_ILi128EEENSA_ILi32EEEEEENS_10tfloat32_tENS5_IJlSC_lEEESK_SL_NS4_8TiledMMAINS4_8MMA_AtomIJNS4_4SM904GMMA30MMA_64x128x8_F32TF32TF32_SS_TNILNSP_7ScaleInE1ELSR_1EEEEEENS4_6LayoutINS5_IJNSA_ILi2EEESC_SC_EEENS5_IJSC_NSA_ILi0EEESX_EEEEENS5_IJNS4_10UnderscoreES10_S10_EEEEENS4_13SM90_TMA_LOADENS4_14ComposedLayoutINS4_7SwizzleILi3ELi4ELi3EEENS4_18smem_ptr_flag_bitsILi32EEENSU_INS5_IJSB_SI_EEENS5_IJSI_SC_EEEEEEEvNS4_8identityENS4_23SM90_TMA_LOAD_MULTICASTES1C_vS1D_EENS_8epilogue10collective6detail29Sm90TmaWarpSpecializedAdapterINS1H_15DefaultEpilogueISK_SL_SL_NS1G_6thread17LinearCombinationISK_Li1EffLNS1L_9ScaleType4KindE0ELNS_15FloatRoundStyleE2ESK_EENS1_15EpilogueDefaultEEEEEvvEEEEvNT_6ParamsE,@function
        .size           _ZN7cutlass13device_kernelINS_4gemm6kernel13GemmUniversalIN4cute5tupleIJiiiiEEENS1_10collective13CollectiveMmaINS1_34MainloopSm90TmaGmmaWarpSpecializedILi4ENS5_IJNS4_1CILi8EEENSA_ILi1EEESC_EEENS1_35KernelTmaWarpSpecializedCooperativeEEENS5_IJNSA_ILi256EEENSA_ILi128EEENSA_ILi32EEEEEENS_10tfloat32_tENS5_IJlSC_lEEESK_SL_NS4_8TiledMMAINS4_8MMA_AtomIJNS4_4SM904GMMA30MMA_64x128x8_F32TF32TF32_SS_TNILNSP_7ScaleInE1ELSR_1EEEEEENS4_6LayoutINS5_IJNSA_ILi2EEESC_SC_EEENS5_IJSC_NSA_ILi0EEESX_EEEEENS5_IJNS4_10UnderscoreES10_S10_EEEEENS4_13SM90_TMA_LOADENS4_14ComposedLayoutINS4_7SwizzleILi3ELi4ELi3EEENS4_18smem_ptr_flag_bitsILi32EEENSU_INS5_IJSB_SI_EEENS5_IJSI_SC_EEEEEEEvNS4_8identityENS4_23SM90_TMA_LOAD_MULTICASTES1C_vS1D_EENS_8epilogue10collective6detail29Sm90TmaWarpSpecializedAdapterINS1H_15DefaultEpilogueISK_SL_SL_NS1G_6thread17LinearCombinationISK_Li1EffLNS1L_9ScaleType4KindE0ELNS_15FloatRoundStyleE2ESK_EENS1_15EpilogueDefaultEEEEEvvEEEEvNT_6ParamsE,(.L_x_323 - _ZN7cutlass13device_kernelINS_4gemm6kernel13GemmUniversalIN4cute5tupleIJiiiiEEENS1_10collective13CollectiveMmaINS1_34MainloopSm90TmaGmmaWarpSpecializedILi4ENS5_IJNS4_1CILi8EEENSA_ILi1EEESC_EEENS1_35KernelTmaWarpSpecializedCooperativeEEENS5_IJNSA_ILi256EEENSA_ILi128EEENSA_ILi32EEEEEENS_10tfloat32_tENS5_IJlSC_lEEESK_SL_NS4_8TiledMMAINS4_8MMA_AtomIJNS4_4SM904GMMA30MMA_64x128x8_F32TF32TF32_SS_TNILNSP_7ScaleInE1ELSR_1EEEEEENS4_6LayoutINS5_IJNSA_ILi2EEESC_SC_EEENS5_IJSC_NSA_ILi0EEESX_EEEEENS5_IJNS4_10UnderscoreES10_S10_EEEEENS4_13SM90_TMA_LOADENS4_14ComposedLayoutINS4_7SwizzleILi3ELi4ELi3EEENS4_18smem_ptr_flag_bitsILi32EEENSU_INS5_IJSB_SI_EEENS5_IJSI_SC_EEEEEEEvNS4_8identityENS4_23SM90_TMA_LOAD_MULTICASTES1C_vS1D_EENS_8epilogue10collective6detail29Sm90TmaWarpSpecializedAdapterINS1H_15DefaultEpilogueISK_SL_SL_NS1G_6thread17LinearCombinationISK_Li1EffLNS1L_9ScaleType4KindE0ELNS_15FloatRoundStyleE2ESK_EENS1_15EpilogueDefaultEEEEEvvEEEEvNT_6ParamsE)
        .other          _ZN7cutlass13device_kernelINS_4gemm6kernel13GemmUniversalIN4cute5tupleIJiiiiEEENS1_10collective13CollectiveMmaINS1_34MainloopSm90TmaGmmaWarpSpecializedILi4ENS5_IJNS4_1CILi8EEENSA_ILi1EEESC_EEENS1_35KernelTmaWarpSpecializedCooperativeEEENS5_IJNSA_ILi256EEENSA_ILi128EEENSA_ILi32EEEEEENS_10tfloat32_tENS5_IJlSC_lEEESK_SL_NS4_8TiledMMAINS4_8MMA_AtomIJNS4_4SM904GMMA30MMA_64x128x8_F32TF32TF32_SS_TNILNSP_7ScaleInE1ELSR_1EEEEEENS4_6LayoutINS5_IJNSA_ILi2EEESC_SC_EEENS5_IJSC_NSA_ILi0EEESX_EEEEENS5_IJNS4_10UnderscoreES10_S10_EEEEENS4_13SM90_TMA_LOADENS4_14ComposedLayoutINS4_7SwizzleILi3ELi4ELi3EEENS4_18smem_ptr_flag_bitsILi32EEENSU_INS5_IJSB_SI_EEENS5_IJSI_SC_EEEEEEEvNS4_8identityENS4_23SM90_TMA_LOAD_MULTICASTES1C_vS1D_EENS_8epilogue10collective6detail29Sm90TmaWarpSpecializedAdapterINS1H_15DefaultEpilogueISK_SL_SL_NS1G_6thread17LinearCombinationISK_Li1EffLNS1L_9ScaleType4KindE0ELNS_15FloatRoundStyleE2ESK_EENS1_15EpilogueDefaultEEEEEvvEEEEvNT_6ParamsE,@"STO_CUDA_ENTRY STV_DEFAULT"
_ZN7cutlass13device_kernelINS_4gemm6kernel13GemmUniversalIN4cute5tupleIJiiiiEEENS1_10collective13CollectiveMmaINS1_34MainloopSm90TmaGmmaWarpSpecializedILi4ENS5_IJNS4_1CILi8EEENSA_ILi1EEESC_EEENS1_35KernelTmaWarpSpecializedCooperativeEEENS5_IJNSA_ILi256EEENSA_ILi128EEENSA_ILi32EEEEEENS_10tfloat32_tENS5_IJlSC_lEEESK_SL_NS4_8TiledMMAINS4_8MMA_AtomIJNS4_4SM904GMMA30MMA_64x128x8_F32TF32TF32_SS_TNILNSP_7ScaleInE1ELSR_1EEEEEENS4_6LayoutINS5_IJNSA_ILi2EEESC_SC_EEENS5_IJSC_NSA_ILi0EEESX_EEEEENS5_IJNS4_10UnderscoreES10_S10_EEEEENS4_13SM90_TMA_LOADENS4_14ComposedLayoutINS4_7SwizzleILi3ELi4ELi3EEENS4_18smem_ptr_flag_bitsILi32EEENSU_INS5_IJSB_SI_EEENS5_IJSI_SC_EEEEEEEvNS4_8identityENS4_23SM90_TMA_LOAD_MULTICASTES1C_vS1D_EENS_8epilogue10collective6detail29Sm90TmaWarpSpecializedAdapterINS1H_15DefaultEpilogueISK_SL_SL_NS1G_6thread17LinearCombinationISK_Li1EffLNS1L_9ScaleType4KindE0ELNS_15FloatRoundStyleE2ESK_EENS1_15EpilogueDefaultEEEEEvvEEEEvNT_6ParamsE:
[----:B------:R-:W0:Y:S01]  /*0000*/  LDC R1, c[0x0][0x28] ;  /* 0x00000a00ff017b82 */ /* 0x000e220000000800 */
[----:B------:R-:W1:Y:S01]  /*0010*/  S2R R18, SR_TID.X ;  /* 0x0000000000127919 */ /* 0x000e620000002100 */
[----:B------:R-:W-:Y:S01]  /*0020*/  ELECT P0, URZ, PT ;  /* 0x00000000003f782f */ /* 0x000fe20003800000 */
[----:B------:R-:W-:Y:S01]  /*0030*/  BSSY B0, `(.L_x_0) ;  /* 0x000000f000007945 */ /* 0x000fe20003800000 */
[--C-:B-1----:R-:W-:Y:S02]  /*0040*/  SHF.R.U32.HI R0, RZ, 0x5, R18.reuse ;  /* 0x00000005ff007819 */ /* 0x102fe40000011612 */
[----:B------:R-:W-:-:S03]  /*0050*/  SHF.R.U32.HI R3, RZ, 0x7, R18 ;  /* 0x00000007ff037819 */ /* 0x000fc60000011612 */
[----:B------:R-:W1:Y:S04]  /*0060*/  SHFL.IDX PT, R2, R0, RZ, 0x1f ;  /* 0x00001fff00027589 */ /* 0x000e6800000e0000 */
[----:B------:R2:W3:Y:S01]  /*0070*/  SHFL.IDX PT, R5, R3, RZ, 0x1f ;  /* 0x00001fff03057589 */ /* 0x0004e200000e0000 */
[----:B-1----:R-:W-:-:S13]  /*0080*/  ISETP.NE.OR P0, PT, R2, RZ, !P0 ;  /* 0x000000ff0200720c */ /* 0x002fda0004705670 */
[----:B0-23--:R-:W-:Y:S05]  /*0090*/  @P0 BRA `(.L_x_1) ;  /* 0x0000000000200947 */ /* 0x00dfea0003800000 */
[----:B------:R-:W-:Y:S02]  /*00a0*/  ULDC.64 UR4, c[0x0][0x198] ;  /* 0x0000660000047ab9 */ /* 0x000fe40000000a00 */
[----:B------:R-:W-:Y:S02]  /*00b0*/  UIADD3 UR6, UP0, UR4, 0xf0, URZ ;  /* 0x000000f004067890 */ /* 0x000fe4000ff1e03f */
[----:B------:R-:W-:Y:S02]  /*00c0*/  UIADD3 UR4, UP1, UR4, 0x1f0, URZ ;  /* 0x000001f004047890 */ /* 0x000fe4000ff3e03f */
[----:B------:R-:W-:Y:S02]  /*00d0*/  UIADD3.X UR7, URZ, UR5, URZ, UP0, !UPT ;  /* 0x000000053f077290 */ /* 0x000fe400087fe43f */
[----:B------:R-:W-:-:S07]  /*00e0*/  UIADD3.X UR5, URZ, UR5, URZ, UP1, !UPT ;  /* 0x000000053f057290 */ /* 0x000fce0008ffe43f */
[----:B------:R0:W-:Y:S02]  /*00f0*/  UTMACCTL.PF [UR6] ;  /* 0x00000000060079b9 */ /* 0x0001e40008040000 */
[----:B------:R0:W-:Y:S02]  /*0100*/  UTMACCTL.PF [UR4] ;  /* 0x00000000040079b9 */ /* 0x0001e40008040000 */
[----:B0-----:R-:W-:Y:S01]  /*0110*/  NOP ;  /* 0x0000000000007918 */ /* 0x001fe20000000000 */
.L_x_1:
[----:B------:R-:W-:Y:S05]  /*0120*/  BSYNC B0 ;  /* 0x0000000000007941 */ /* 0x000fea0003800000 */
.L_x_0:
[----:B------:R-:W0:Y:S01]  /*0130*/  SHFL.IDX PT, R3, R0, RZ, 0x1f ;  /* 0x00001fff00037589 */ /* 0x000e2200000e0000 */
[----:B------:R-:W-:-:S04]  /*0140*/  SHF.R.S32.HI R7, RZ, 0x1f, R18 ;  /* 0x0000001fff077819 */ /* 0x000fc80000011412 */
[----:B------:R-:W-:-:S04]  /*0150*/  LEA.HI R7, R7, R18, RZ, 0x7 ;  /* 0x0000001207077211 */ /* 0x000fc800078f38ff */
[----:B------:R-:W-:Y:S02]  /*0160*/  LOP3.LUT R7, R7, 0xffffff80, RZ, 0xc0, !PT ;  /* 0xffffff8007077812 */ /* 0x000fe400078ec0ff */
[----:B0-----:R-:W-:-:S13]  /*0170*/  ISETP.NE.AND P0, PT, R3, RZ, PT ;  /* 0x000000ff0300720c */ /* 0x001fda0003f05270 */
[----:B------:R-:W-:Y:S05]  /*0180*/  @P0 BRA `(.L_x_2) ;  /* 0x0000000000580947 */ /* 0x000fea0003800000 */
[----:B------:R-:W0:Y:S01]  /*0190*/  S2UR UR8, SR_CgaCtaId ;  /* 0x00000000000879c3 */ /* 0x000e220000008800 */
[----:B------:R-:W-:Y:S01]  /*01a0*/  UMOV UR4, 0x400 ;  /* 0x0000040000047882 */ /* 0x000fe20000000000 */
[----:B------:R-:W-:Y:S01]  /*01b0*/  UMOV UR5, 0x1 ;  /* 0x0000000100057882 */ /* 0x000fe20000000000 */
[----:B------:R-:W-:Y:S01]  /*01c0*/  UMOV UR6, 0x10 ;  /* 0x0000001000067882 */ /* 0x000fe20000000000 */
[----:B------:R-:W-:Y:S01]  /*01d0*/  ELECT P0, URZ, PT ;  /* 0x00000000003f782f */ /* 0x000fe20003800000 */
[----:B------:R-:W-:-:S04]  /*01e0*/  UIADD3 UR6, -UR6, 0x100000, URZ ;  /* 0x0010000006067890 */ /* 0x000fc8000fffe13f */
[----:B------:R-:W-:Y:S02]  /*01f0*/  USHF.L.U32 UR7, UR6, 0xb, URZ ;  /* 0x0000000b06077899 */ /* 0x000fe4000800063f */
[----:B------:R-:W-:Y:S02]  /*0200*/  USHF.L.U32 UR6, UR6, 0x1, URZ ;  /* 0x0000000106067899 */ /* 0x000fe4000800063f */
[----:B0-----:R-:W-:Y:S02]  /*0210*/  ULEA UR8, UR8, UR4, 0x18 ;  /* 0x0000000408087291 */ /* 0x001fe4000f8ec03f */
[----:B------:R-:W-:-:S04]  /*0220*/  UIADD3 UR4, -UR5, 0x100000, URZ ;  /* 0x0010000005047890 */ /* 0x000fc8000fffe13f */
[----:B------:R-:W-:Y:S02]  /*0230*/  USHF.L.U32 UR5, UR4, 0xb, URZ ;  /* 0x0000000b04057899 */ /* 0x000fe4000800063f */
[----:B------:R-:W-:Y:S01]  /*0240*/  USHF.L.U32 UR4, UR4, 0x1, URZ ;  /* 0x0000000104047899 */ /* 0x000fe2000800063f */
[----:B------:R-:W0:Y:S11]  /*0250*/  FENCE.VIEW.ASYNC.S ;  /* 0x00000000000073c6 */ /* 0x000e360000000000 */
[----:B0-----:R0:W1:Y:S01]  /*0260*/  SYNCS.EXCH.64 URZ, [UR8], UR4 ;  /* 0x00000004083f75b2 */ /* 0x0010620008000100 */
[----:B------:R0:W2:Y:S01]  /*0270*/  SYNCS.EXCH.64 URZ, [UR8+0x20], UR6 ;  /* 0x00002006083f75b2 */ /* 0x0000a20008000100 */
[----:B------:R0:W3:Y:S01]  /*0280*/  SYNCS.EXCH.64 URZ, [UR8+0x8], UR4 ;  /* 0x00000804083f75b2 */ /* 0x0000e20008000100 */
[----:B------:R0:W4:Y:S01]  /*0290*/  SYNCS.EXCH.64 URZ, [UR8+0x28], UR6 ;  /* 0x00002806083f75b2 */ /* 0x0001220008000100 */
[----:B------:R0:W0:Y:S01]  /*02a0*/  SYNCS.EXCH.64 URZ, [UR8+0x10], UR4 ;  /* 0x00001004083f75b2 */ /* 0x0000220008000100 */
[----:B------:R0:W0:Y:S01]  /*02b0*/  SYNCS.EXCH.64 URZ, [UR8+0x30], UR6 ;  /* 0x00003006083f75b2 */ /* 0x0000220008000100 */
[----:B------:R0:W0:Y:S01]  /*02c0*/  SYNCS.EXCH.64 URZ, [UR8+0x18], UR4 ;  /* 0x00001804083f75b2 */ /* 0x0000220008000100 */
[----:B------:R0:W0:Y:S01]  /*02d0*/  SYNCS.EXCH.64 URZ, [UR8+0x38], UR6 ;  /* 0x00003806083f75b2 */ /* 0x0000220008000100 */
[----:B------:R-:W-:Y:S01]  /*02e0*/  NOP ;  /* 0x0000000000007918 */ /* 0x000fe20000000000 */
.L_x_2:
[----:B------:R-:W5:Y:S01]  /*02f0*/  SHFL.IDX PT, R0, R0, RZ, 0x1f ;  /* 0x00001fff00007589 */ /* 0x000f6200000e0000 */
[----:B0-----:R-:W0:Y:S01]  /*0300*/  S2UR UR8, SR_CTAID.X ;  /* 0x00000000000879c3 */ /* 0x001e220000002500 */
[----:B------:R-:W-:Y:S01]  /*0310*/  IMAD.IADD R6, R18, 0x1, -R7 ;  /* 0x0000000112067824 */ /* 0x000fe200078e0a07 */
[----:B------:R-:W-:Y:S01]  /*0320*/  SHF.R.S32.HI R10, RZ, 0x1f, R3 ;  /* 0x0000001fff0a7819 */ /* 0x000fe20000011403 */
[----:B------:R-:W1:Y:S01]  /*0330*/  S2R R4, SR_CTAID.Y ;  /* 0x0000000000047919 */ /* 0x000e620000002600 */
[----:B------:R-:W-:Y:S01]  /*0340*/  ELECT P0, URZ, PT ;  /* 0x00000000003f782f */ /* 0x000fe20003800000 */
[----:B------:R-:W-:Y:S01]  /*0350*/  NOP ;  /* 0x0000000000007918 */ /* 0x000fe20000000000 */
[----:B------:R-:W-:Y:S01]  /*0360*/  SHF.R.S32.HI R7, RZ, 0x1f, R6 ;  /* 0x0000001fff077819 */ /* 0x000fe20000011406 */
[----:B------:R-:W-:Y:S01]  /*0370*/  ULDC UR4, c[0x0][0x150] ;  /* 0x0000540000047ab9 */ /* 0x000fe20000000800 */
[----:B------:R-:W-:Y:S01]  /*0380*/  LEA.HI R10, R10, R3, RZ, 0x2 ;  /* 0x000000030a0a7211 */ /* 0x000fe200078f10ff */
[----:B------:R-:W2:Y:S01]  /*0390*/  LDC R9, c[0x0][0x144] ;  /* 0x00005100ff097b82 */ /* 0x000ea20000000800 */
[----:B------:R-:W-:Y:S01]  /*03a0*/  LEA.HI R7, R7, R6, RZ, 0x3 ;  /* 0x0000000607077211 */ /* 0x000fe200078f18ff */
[----:B------:R-:W-:Y:S01]  /*03b0*/  NOP ;  /* 0x0000000000007918 */ /* 0x000fe20000000000 */
[----:B------:R-:W-:Y:S01]  /*03c0*/  LOP3.LUT R10, R10, 0x3ffffffc, RZ, 0xc0, !PT ;  /* 0x3ffffffc0a0a7812 */ /* 0x000fe200078ec0ff */
[----:B------:R-:W-:Y:S01]  /*03d0*/  IMAD.MOV.U32 R22, RZ, RZ, 0x1 ;  /* 0x00000001ff167424 */ /* 0x000fe200078e00ff */
[----:B------:R-:W-:-:S02]  /*03e0*/  SHF.R.S32.HI R8, RZ, 0x3, R7 ;  /* 0x00000003ff087819 */ /* 0x000fc40000011407 */
[----:B------:R-:W-:Y:S01]  /*03f0*/  SHF.R.S32.HI R7, RZ, 0x1f, R7 ;  /* 0x0000001fff077819 */ /* 0x000fe20000011407 */
[----:B------:R-:W-:Y:S01]  /*0400*/  IMAD.IADD R10, R3, 0x1, -R10 ;  /* 0x00000001030a7824 */ /* 0x000fe200078e0a0a */
[----:B------:R-:W3:Y:S01]  /*0410*/  LDC R12, c[0x0][0x140] ;  /* 0x00005000ff0c7b82 */ /* 0x000ee20000000800 */
[----:B------:R-:W-:Y:S02]  /*0420*/  ISETP.NE.AND P3, PT, R5, RZ, PT ;  /* 0x000000ff0500720c */ /* 0x000fe40003f65270 */
[----:B------:R-:W-:Y:S02]  /*0430*/  LEA.HI R7, R7, R8, RZ, 0x2 ;  /* 0x0000000807077211 */ /* 0x000fe400078f10ff */
[----:B-----5:R-:W-:Y:S02]  /*0440*/  ISETP.NE.OR P0, PT, R0, RZ, !P0 ;  /* 0x000000ff0000720c */ /* 0x020fe40004705670 */
[----:B------:R-:W-:Y:S02]  /*0450*/  LOP3.LUT R7, R7, 0xfffffffc, RZ, 0xc0, !PT ;  /* 0xfffffffc07077812 */ /* 0x000fe400078ec0ff */
[----:B0-----:R-:W-:-:S03]  /*0460*/  I2FP.F32.U32 R0, UR8 ;  /* 0x0000000800007c45 */ /* 0x001fc60008201000 */
[----:B------:R-:W-:Y:S02]  /*0470*/  IMAD.IADD R7, R8, 0x1, -R7 ;  /* 0x0000000108077824 */ /* 0x000fe400078e0a07 */
[----:B------:R-:W-:Y:S01]  /*0480*/  FMUL R0, R0, UR4 ;  /* 0x0000000400007c20 */ /* 0x000fe20008400000 */
[----:B------:R-:W-:Y:S01]  /*0490*/  ULDC UR4, c[0x0][0x154] ;  /* 0x0000550000047ab9 */ /* 0x000fe20000000800 */
[----:B------:R-:W-:Y:S01]  /*04a0*/  IMAD R7, R10, 0x4, R7 ;  /* 0x000000040a077824 */ /* 0x000fe200078e0207 */
[----:B-1----:R-:W-:Y:S01]  /*04b0*/  I2FP.F32.U32 R8, R4 ;  /* 0x0000000400087245 */ /* 0x002fe20000201000 */
[----:B------:R-:W-:Y:S01]  /*04c0*/  VOTEU.ALL UP0, P0 ;  /* 0x00000000003f7886 */ /* 0x000fe20000000000 */
[----:B------:R-:W-:Y:S01]  /*04d0*/  VOTEU.ALL UP1, P0 ;  /* 0x00000000003f7886 */ /* 0x000fe20000020000 */
[----:B------:R-:W0:Y:S01]  /*04e0*/  F2I.U32.TRUNC.NTZ R0, R0 ;  /* 0x0000000000007305 */ /* 0x000e22000020f000 */
[C---:B------:R-:W-:Y:S02]  /*04f0*/  IMAD.SHL.U32 R152, R7.reuse, 0x4, RZ ;  /* 0x0000000407987824 */ /* 0x040fe400078e00ff */
[----:B------:R-:W-:Y:S01]  /*0500*/  FMUL R10, R8, UR4 ;  /* 0x00000004080a7c20 */ /* 0x000fe20008400000 */
[----:B------:R-:W1:Y:S01]  /*0510*/  @!UP0 S2UR UR7, SR_CgaCtaId ;  /* 0x00000000000789c3 */ /* 0x000e620000008800 */
[----:B------:R-:W-:Y:S01]  /*0520*/  UMOV UR4, 0x20 ;  /* 0x0000002000047882 */ /* 0x000fe20000000000 */
[----:B------:R-:W-:Y:S01]  /*0530*/  @!UP0 UMOV UR6, 0x400 ;  /* 0x0000040000068882 */ /* 0x000fe20000000000 */
[----:B------:R-:W-:Y:S01]  /*0540*/  LOP3.LUT R152, R7, 0xc, R152, 0x78, !PT ;  /* 0x0000000c07987812 */ /* 0x000fe200078e7898 */
[----:B------:R-:W-:-:S04]  /*0550*/  @!UP0 UIADD3 UR4, -UR4, 0x100000, URZ ;  /* 0x0010000004048890 */ /* 0x000fc8000fffe13f */
[----:B------:R-:W-:Y:S02]  /*0560*/  @!UP0 USHF.L.U32 UR5, UR4, 0xb, URZ ;  /* 0x0000000b04058899 */ /* 0x000fe4000800063f */
[----:B------:R-:W-:Y:S01]  /*0570*/  @!UP0 USHF.L.U32 UR4, UR4, 0x1, URZ ;  /* 0x0000000104048899 */ /* 0x000fe2000800063f */
[----:B------:R-:W5:Y:S01]  /*0580*/  F2I.U32.TRUNC.NTZ R10, R10 ;  /* 0x0000000a000a7305 */ /* 0x000f62000020f000 */
[----:B---3--:R-:W-:Y:S02]  /*0590*/  ISETP.EQ.U32.AND P2, PT, R12, 0x1, PT ;  /* 0x000000010c00780c */ /* 0x008fe40003f42070 */
[----:B------:R-:W-:Y:S01]  /*05a0*/  SHF.R.S32.HI R3, RZ, 0x1f, R152 ;  /* 0x0000001fff037819 */ /* 0x000fe20000011498 */
[----:B------:R-:W3:Y:S01]  /*05b0*/  LDC R7, c[0x0][0x148] ;  /* 0x00005200ff077b82 */ /* 0x000ee20000000800 */
[----:B0-----:R-:W-:Y:S02]  /*05c0*/  IMAD.MOV R14, RZ, RZ, -R0 ;  /* 0x000000ffff0e7224 */ /* 0x001fe400078e0a00 */
[----:B------:R-:W-:-:S02]  /*05d0*/  LEA.HI R8, R3, R152, RZ, 0x3 ;  /* 0x0000009803087211 */ /* 0x000fc400078f18ff */
[----:B--2---:R-:W-:Y:S02]  /*05e0*/  IMAD R3, R9, R14, UR8 ;  /* 0x0000000809037e24 */ /* 0x004fe4000f8e020e */
[----:B------:R-:W-:Y:S02]  /*05f0*/  LOP3.LUT R11, R8, 0xfffffff8, RZ, 0xc0, !PT ;  /* 0xfffffff8080b7812 */ /* 0x000fe400078ec0ff */
[----:B------:R-:W-:Y:S01]  /*0600*/  SHF.R.S32.HI R9, RZ, 0x1f, R2 ;  /* 0x0000001fff097819 */ /* 0x000fe20000011402 */
[----:B-----5:R-:W-:Y:S02]  /*0610*/  IMAD.MOV R24, RZ, RZ, -R10 ;  /* 0x000000ffff187224 */ /* 0x020fe400078e0a0a */
[----:B------:R-:W-:Y:S01]  /*0620*/  IMAD.IADD R0, R152, 0x1, -R11 ;  /* 0x0000000198007824 */ /* 0x000fe200078e0a0b */
[----:B------:R-:W-:Y:S01]  /*0630*/  LEA.HI R9, R9, R2, RZ, 0x2 ;  /* 0x0000000209097211 */ /* 0x000fe200078f10ff */
[----:B-1----:R-:W-:Y:S01]  /*0640*/  @!UP0 ULEA UR6, UR7, UR6, 0x18 ;  /* 0x0000000607068291 */ /* 0x002fe2000f8ec03f */
[----:B------:R-:W-:-:S02]  /*0650*/  VOTEU.ALL UP0, P0 ;  /* 0x00000000003f7886 */ /* 0x000fc40000000000 */
[----:B------:R-:W-:Y:S02]  /*0660*/  LOP3.LUT R9, R9, 0xfffffffc, RZ, 0xc0, !PT ;  /* 0xfffffffc09097812 */ /* 0x000fe400078ec0ff */
[----:B------:R-:W-:Y:S02]  /*0670*/  ISETP.NE.AND P4, PT, R0, R3, PT ;  /* 0x000000030000720c */ /* 0x000fe40003f85270 */
[----:B------:R-:W-:Y:S01]  /*0680*/  LOP3.LUT P0, RZ, R6, 0x7, RZ, 0xc0, !PT ;  /* 0x0000000706ff7812 */ /* 0x000fe2000780c0ff */
[----:B------:R-:W-:Y:S02]  /*0690*/  IMAD.IADD R0, R2, 0x1, -R9 ;  /* 0x0000000102007824 */ /* 0x000fe400078e0a09 */
[----:B---3--:R-:W-:Y:S01]  /*06a0*/  IMAD R9, R7, R24, R4 ;  /* 0x0000001807097224 */ /* 0x008fe200078e0204 */
[----:B------:R-:W-:Y:S01]  /*06b0*/  ISETP.LT.U32.AND P0, PT, R152, 0x8, !P0 ;  /* 0x000000089800780c */ /* 0x000fe20004701070 */
[----:B------:R-:W-:Y:S01]  /*06c0*/  VIADD R6, R5, 0xffffffff ;  /* 0xffffffff05067836 */ /* 0x000fe20000000000 */
[C---:B------:R-:W-:Y:S01]  /*06d0*/  ISETP.NE.AND P1, PT, R0.reuse, 0x3, PT ;  /* 0x000000030000780c */ /* 0x040fe20003f25270 */
[----:B------:R-:W0:Y:S02]  /*06e0*/  FENCE.VIEW.ASYNC.S ;  /* 0x00000000000073c6 */ /* 0x000e240000000000 */
[----:B0-----:R0:W1:Y:S01]  /*06f0*/  @!UP0 SYNCS.EXCH.64 URZ, [UR6+0x50], UR4 ;  /* 0x00005004063f85b2 */ /* 0x0010620008000100 */
[----:B------:R-:W-:-:S02]  /*0700*/  ISETP.EQ.OR P1, PT, R0, RZ, !P1 ;  /* 0x000000ff0000720c */ /* 0x000fc40004f22670 */
[----:B------:R-:W-:Y:S02]  /*0710*/  @P4 SHF.R.S32.HI R8, RZ, 0x3, R8 ;  /* 0x00000003ff084819 */ /* 0x000fe40000011408 */
[----:B------:R-:W-:Y:S02]  /*0720*/  ISETP.EQ.AND P1, PT, R5, RZ, P1 ;  /* 0x000000ff0500720c */ /* 0x000fe40000f22270 */
[----:B------:R-:W-:Y:S02]  /*0730*/  @P4 ISETP.NE.AND P5, PT, R8, R9, PT ;  /* 0x000000090800420c */ /* 0x000fe40003fa5270 */
[----:B------:R-:W-:Y:S02]  /*0740*/  ISETP.GE.U32.AND P6, PT, R6, 0x2, PT ;  /* 0x000000020600780c */ /* 0x000fe40003fc6070 */
[----:B------:R-:W-:Y:S02]  /*0750*/  SEL R9, RZ, 0x1, !P0 ;  /* 0x00000001ff097807 */ /* 0x000fe40004000000 */
[----:B------:R-:W-:Y:S01]  /*0760*/  @P4 SEL R22, RZ, 0x1, P5 ;  /* 0x00000001ff164807 */ /* 0x000fe20002800000 */
[----:B------:R0:W2:Y:S01]  /*0770*/  @!UP1 SYNCS.EXCH.64 URZ, [UR6+0x58], UR4 ;  /* 0x00005804063f95b2 */ /* 0x0000a20008000100 */
[----:B------:R-:W-:Y:S01]  /*0780*/  SEL R19, RZ, 0x1, !P1 ;  /* 0x00000001ff137807 */ /* 0x000fe20004800000 */
[----:B------:R-:W-:Y:S01]  /*0790*/  NOP ;  /* 0x0000000000007918 */ /* 0x000fe20000000000 */
[----:B------:R-:W-:-:S02]  /*07a0*/  LOP3.LUT R22, R22, R9, RZ, 0xc0, !PT ;  /* 0x0000000916167212 */ /* 0x000fc400078ec0ff */
[----:B------:R-:W-:Y:S01]  /*07b0*/  SEL R19, R19, 0x2, P6 ;  /* 0x0000000213137807 */ /* 0x000fe20003000000 */
[----:B------:R-:W-:Y:S06]  /*07c0*/  @!P2 BRA `(.L_x_3) ;  /* 0x000000000008a947 */ /* 0x000fec0003800000 */
[----:B-12-4-:R-:W-:Y:S01]  /*07d0*/  UCGABAR_ARV ;  /* 0x00000000000079c7 */ /* 0x016fe20008000000 */
[----:B------:R-:W-:Y:S05]  /*07e0*/  BRA `(.L_x_4) ;  /* 0x0000000000047947 */ /* 0x000fea0003800000 */
.L_x_3:
[----:B-12-4-:R-:W-:Y:S01]  /*07f0*/  NOP ;  /* 0x0000000000007918 */ /* 0x016fe20000000000 */
.L_x_4:
[----:B------:R-:W1:Y:S01]  /*0800*/  LDC R2, c[0x0][0x65c] ;  /* 0x00019700ff027b82 */ /* 0x000e620000000800 */
[----:B------:R-:W-:Y:S02]  /*0810*/  IMAD.U32 R8, RZ, RZ, UR8 ;  /* 0x00000008ff087e24 */ /* 0x000fe4000f8e00ff */
[----:B------:R-:W-:Y:S01]  /*0820*/  IMAD.MOV.U32 R9, RZ, RZ, RZ ;  /* 0x000000ffff097224 */ /* 0x000fe200078e00ff */
[----:B-1----:R-:W-:-:S04]  /*0830*/  ISETP.NE.AND P1, PT, R2, 0x1, PT ;  /* 0x000000010200780c */ /* 0x002fc80003f25270 */
[----:B------:R-:W-:-:S09]  /*0840*/  P2R R5, PR, RZ, 0x2 ;  /* 0x00000002ff057803 */ /* 0x000fd20000000000 */
[----:B------:R-:W1:Y:S01]  /*0850*/  @P1 LDC R17, c[0x0][0x10] ;  /* 0x00000400ff111b82 */ /* 0x000e620000000800 */
[----:B------:R-:W-:Y:S02]  /*0860*/  @P1 IMAD.MOV.U32 R5, RZ, RZ, RZ ;  /* 0x000000ffff051224 */ /* 0x000fe400078e00ff */
[----:B------:R-:W-:-:S05]  /*0870*/  @P1 IMAD.MOV.U32 R13, RZ, RZ, RZ ;  /* 0x000000ffff0d1224 */ /* 0x000fca00078e00ff */
[----:B------:R-:W2:Y:S01]  /*0880*/  @!P1 LDC R11, c[0x0][0xc] ;  /* 0x00000300ff0b9b82 */ /* 0x000ea20000000800 */
[----:B-1----:R-:W-:-:S04]  /*0890*/  @P1 IMAD.WIDE.U32 R16, R17, UR8, R4 ;  /* 0x0000000811101c25 */ /* 0x002fc8000f8e0004 */
[----:B------:R-:W-:Y:S02]  /*08a0*/  @P1 IMAD.IADD R17, R17, 0x1, R13 ;  /* 0x0000000111111824 */ /* 0x000fe400078e020d */
[----:B--2---:R-:W-:-:S04]  /*08b0*/  @!P1 IMAD.WIDE.U32 R8, R4, R11, R8 ;  /* 0x0000000b04089225 */ /* 0x004fc800078e0008 */
[----:B------:R-:W-:Y:S02]  /*08c0*/  @!P1 IMAD.MOV.U32 R16, RZ, RZ, R8 ;  /* 0x000000ffff109224 */ /* 0x000fe400078e0008 */
[----:B------:R-:W-:Y:S01]  /*08d0*/  @!P1 IMAD.MOV.U32 R17, RZ, RZ, R9 ;  /* 0x000000ffff119224 */ /* 0x000fe200078e0009 */
[----:B------:R-:W-:Y:S06]  /*08e0*/  @!P2 BRA `(.L_x_5) ;  /* 0x00000000000ca947 */ /* 0x000fec0003800000 */
[----:B------:R-:W-:Y:S01]  /*08f0*/  UCGABAR_WAIT ;  /* 0x0000000000007dc7 */ /* 0x000fe20008000000 */
[----:B------:R-:W-:Y:S01]  /*0900*/  CCTL.IVALL ;  /* 0x00000000ff00798f */ /* 0x000fe20002000000 */
[----:B------:R-:W-:Y:S05]  /*0910*/  BRA `(.L_x_6) ;  /* 0x0000000000047947 */ /* 0x000fea0003800000 */
.L_x_5:
[----:B------:R-:W-:Y:S06]  /*0920*/  BAR.SYNC.DEFER_BLOCKING 0x0 ;  /* 0x0000000000007b1d */ /* 0x000fec0000010000 */
.L_x_6:
[----:B------:R-:W-:Y:S05]  /*0930*/  @!P3 BRA `(.L_x_7) ;  /* 0x000000a00070b947 */ /* 0x000fea0003800000 */
[----:B------:R-:W-:-:S13]  /*0940*/  ISETP.GT.U32.AND P0, PT, R6, 0x1, PT ;  /* 0x000000010600780c */ /* 0x000fda0003f04070 */
[----:B0-----:R-:W-:Y:S05]  /*0950*/  @P0 EXIT ;  /* 0x000000000000094d */ /* 0x001fea0003800000 */
[----:B------:R-:W-:Y:S01]  /*0960*/  ULDC.64 UR4, c[0x0][0x650] ;  /* 0x0001940000047ab9 */ /* 0x000fe20000000a00 */
[----:B------:R-:W-:Y:S01]  /*0970*/  PRMT R0, RZ, 0x7610, R0 ;  /* 0x00007610ff007816 */ /* 0x000fe20000000000 */
[----:B------:R-:W-:Y:S01]  /*0980*/  IMAD.MOV.U32 R153, RZ, RZ, -0x1 ;  /* 0xffffffffff997424 */ /* 0x000fe200078e00ff */
[----:B------:R-:W-:Y:S01]  /*0990*/  ISETP.GE.U32.AND P0, PT, R16, UR4, PT ;  /* 0x0000000410007c0c */ /* 0x000fe2000bf06070 */
[----:B------:R-:W-:Y:S02]  /*09a0*/  IMAD.MOV.U32 R154, RZ, RZ, -0x1 ;  /* 0xffffffffff9a7424 */ /* 0x000fe400078e00ff */
[----:B------:R-:W-:Y:S01]  /*09b0*/  IMAD.MOV.U32 R23, RZ, RZ, -0x1 ;  /* 0xffffffffff177424 */ /* 0x000fe200078e00ff */
[----:B------:R-:W-:-:S13]  /*09c0*/  ISETP.GE.U32.AND.EX P0, PT, R17, UR5, PT, P0 ;  /* 0x0000000511007c0c */ /* 0x000fda000bf06100 */
[----:B------:R-:W-:Y:S05]  /*09d0*/  @P0 BRA `(.L_x_8) ;  /* 0x00000004002c0947 */ /* 0x000fea0003800000 */
[----:B------:R-:W0:Y:S01]  /*09e0*/  LDC.64 R20, c[0x0][0x628] ;  /* 0x00018a00ff147b82 */ /* 0x000e220000000a00 */
[----:B------:R-:W-:Y:S02]  /*09f0*/  IMAD.MOV.U32 R8, RZ, RZ, R16 ;  /* 0x000000ffff087224 */ /* 0x000fe400078e0010 */
[----:B------:R-:W-:-:S05]  /*0a00*/  IMAD.MOV.U32 R9, RZ, RZ, R17 ;  /* 0x000000ffff097224 */ /* 0x000fca00078e0011 */
[----:B------:R-:W1:Y:S08]  /*0a10*/  LDC R0, c[0x0][0x630] ;  /* 0x00018c00ff007b82 */ /* 0x000e700000000800 */
[----:B------:R-:W2:Y:S01]  /*0a20*/  LDC.64 R26, c[0x0][0x620] ;  /* 0x00018800ff1a7b82 */ /* 0x000ea20000000a00 */
[----:B0-----:R-:W-:-:S04]  /*0a30*/  ISETP.NE.U32.AND P0, PT, R20, RZ, PT ;  /* 0x000000ff1400720c */ /* 0x001fc80003f05070 */
[----:B------:R-:W-:-:S13]  /*0a40*/  ISETP.NE.AND.EX P0, PT, R21, RZ, PT, P0 ;  /* 0x000000ff1500720c */ /* 0x000fda0003f05300 */
[----:B-12---:R-:W-:Y:S05]  /*0a50*/  @!P0 BRA `(.L_x_9) ;  /* 0x0000000000288947 */ /* 0x006fea0003800000 */
[----:B------:R-:W0:Y:S02]  /*0a60*/  LDC R13, c[0x0][0x634] ;  /* 0x00018d00ff0d7b82 */ /* 0x000e240000000800 */
[----:B0-----:R-:W-:-:S05]  /*0a70*/  IADD3 R13, P0, R16, R13, RZ ;  /* 0x0000000d100d7210 */ /* 0x001fca0007f1e0ff */
[----:B------:R-:W-:-:S04]  /*0a80*/  IMAD.X R15, RZ, RZ, R17, P0 ;  /* 0x000000ffff0f7224 */ /* 0x000fc800000e0611 */
[----:B------:R-:W-:-:S04]  /*0a90*/  IMAD.WIDE.U32 R8, R15, R20, RZ ;  /* 0x000000140f087225 */ /* 0x000fc800078e00ff */
[----:B------:R-:W-:-:S04]  /*0aa0*/  IMAD.WIDE.U32 R10, P0, R13, R21, R8 ;  /* 0x000000150d0a7225 */ /* 0x000fc80007800008 */
[----:B------:R-:W-:-:S04]  /*0ab0*/  IMAD.WIDE.U32 R8, R13, R20, RZ ;  /* 0x000000140d087225 */ /* 0x000fc800078e00ff */
[----:B------:R-:W-:Y:S01]  /*0ac0*/  IMAD.X R13, RZ, RZ, RZ, P0 ;  /* 0x000000ffff0d7224 */ /* 0x000fe200000e06ff */
[----:B------:R-:W-:Y:S01]  /*0ad0*/  IADD3 RZ, P0, R9, R10, RZ ;  /* 0x0000000a09ff7210 */ /* 0x000fe20007f1e0ff */
[----:B------:R-:W-:-:S04]  /*0ae0*/  IMAD.MOV.U32 R12, RZ, RZ, R11 ;  /* 0x000000ffff0c7224 */ /* 0x000fc800078e000b */
[----:B------:R-:W-:-:S08]  /*0af0*/  IMAD.WIDE.U32.X R8, R15, R21, R12, P0 ;  /* 0x000000150f087225 */ /* 0x000fd000000e040c */
.L_x_9:
[----:B------:R-:W0:Y:S01]  /*0b00*/  LDC.64 R20, c[0x0][0x640] ;  /* 0x00019000ff147b82 */ /* 0x000e220000000a00 */
[--C-:B------:R-:W-:Y:S01]  /*0b10*/  SHF.R.U64 R28, R8, R0, R9.reuse ;  /* 0x00000000081c7219 */ /* 0x100fe20000001209 */
[----:B------:R-:W-:Y:S01]  /*0b20*/  IMAD R30, R7, R24, R4 ;  /* 0x00000018071e7224 */ /* 0x000fe200078e0204 */
[----:B------:R-:W-:Y:S01]  /*0b30*/  SHF.R.U32.HI R0, RZ, R0, R9 ;  /* 0x00000000ff007219 */ /* 0x000fe20000011609 */
[----:B------:R-:W-:Y:S01]  /*0b40*/  IMAD.MOV.U32 R23, RZ, RZ, 0x1 ;  /* 0x00000001ff177424 */ /* 0x000fe200078e00ff */
[----:B------:R-:W-:-:S03]  /*0b50*/  IADD3 R5, P0, RZ, -R28, RZ ;  /* 0x8000001cff057210 */ /* 0x000fc60007f1e0ff */
[----:B------:R-:W1:Y:S02]  /*0b60*/  LDC R6, c[0x0][0x618] ;  /* 0x00018600ff067b82 */ /* 0x000e640000000800 */
[----:B------:R-:W-:-:S04]  /*0b70*/  IMAD.X R9, RZ, RZ, ~R0, P0 ;  /* 0x000000ffff097224 */ /* 0x000fc800000e0e00 */
[-C--:B------:R-:W-:Y:S02]  /*0b80*/  IMAD R0, R9, R26.reuse, RZ ;  /* 0x0000001a09007224 */ /* 0x080fe400078e02ff */
[----:B------:R-:W2:Y:S01]  /*0b90*/  LDC R11, c[0x0][0x608] ;  /* 0x00018200ff0b7b82 */ /* 0x000ea20000000800 */
[----:B------:R-:W-:-:S04]  /*0ba0*/  IMAD.WIDE.U32 R8, R5, R26, R16 ;  /* 0x0000001a05087225 */ /* 0x000fc800078e0010 */
[----:B------:R-:W-:-:S03]  /*0bb0*/  IMAD R5, R5, R27, R0 ;  /* 0x0000001b05057224 */ /* 0x000fc600078e0200 */
[----:B------:R-:W3:Y:S01]  /*0bc0*/  LDC R12, c[0x0][0x658] ;  /* 0x00019600ff0c7b82 */ /* 0x000ee20000000800 */
[----:B0-----:R-:W-:Y:S01]  /*0bd0*/  ISETP.NE.U32.AND P0, PT, R20, RZ, PT ;  /* 0x000000ff1400720c */ /* 0x001fe20003f05070 */
[----:B------:R-:W-:Y:S02]  /*0be0*/  IMAD.IADD R5, R9, 0x1, R5 ;  /* 0x0000000109057824 */ /* 0x000fe400078e0205 */
[----:B------:R-:W-:Y:S01]  /*0bf0*/  IMAD.MOV.U32 R9, RZ, RZ, -0x1 ;  /* 0xffffffffff097424 */ /* 0x000fe200078e00ff */
[----:B------:R-:W-:-:S03]  /*0c00*/  ISETP.NE.AND.EX P0, PT, R21, RZ, PT, P0 ;  /* 0x000000ff1500720c */ /* 0x000fc60003f05300 */
[----:B------:R-:W0:Y:S01]  /*0c10*/  LDC R15, c[0x0][0x600] ;  /* 0x00018000ff0f7b82 */ /* 0x000e220000000800 */
[-CC-:B-1----:R-:W-:Y:S02]  /*0c20*/  SHF.R.U64 R13, R8, R6.reuse, R5.reuse ;  /* 0x00000006080d7219 */ /* 0x182fe40000001205 */
[----:B------:R-:W-:-:S05]  /*0c30*/  SHF.R.U32.HI R0, RZ, R6, R5 ;  /* 0x00000006ff007219 */ /* 0x000fca0000011605 */
[----:B------:R-:W1:Y:S01]  /*0c40*/  LDC R14, c[0x0][0x648] ;  /* 0x00019200ff0e7b82 */ /* 0x000e620000000800 */
[-CC-:B--2---:R-:W-:Y:S02]  /*0c50*/  SHF.R.U64 R27, R13, R11.reuse, R0.reuse ;  /* 0x0000000b0d1b7219 */ /* 0x184fe40000001200 */
[----:B------:R-:W-:-:S05]  /*0c60*/  SHF.R.U32.HI R5, RZ, R11, R0 ;  /* 0x0000000bff057219 */ /* 0x000fca0000011600 */
[----:B------:R-:W2:Y:S01]  /*0c70*/  LDC R26, c[0x0][0x638] ;  /* 0x00018e00ff1a7b82 */ /* 0x000ea20000000800 */
[-CC-:B---3--:R-:W-:Y:S02]  /*0c80*/  SHF.R.U64 R24, R27, R12.reuse, R5.reuse ;  /* 0x0000000c1b187219 */ /* 0x188fe40000001205 */
[-C--:B------:R-:W-:Y:S02]  /*0c90*/  SHF.L.U32 R0, R9, R12.reuse, RZ ;  /* 0x0000000c09007219 */ /* 0x080fe400000006ff */
[----:B------:R-:W-:Y:S01]  /*0ca0*/  SHF.R.U32.HI R5, RZ, R12, R5 ;  /* 0x0000000cff057219 */ /* 0x000fe20000011605 */
[----:B------:R-:W-:Y:S01]  /*0cb0*/  IMAD.MOV.U32 R4, RZ, RZ, R24 ;  /* 0x000000ffff047224 */ /* 0x000fe200078e0018 */
[----:B------:R-:W-:Y:S01]  /*0cc0*/  LOP3.LUT R10, RZ, R0, RZ, 0x33, !PT ;  /* 0x00000000ff0a7212 */ /* 0x000fe200078e33ff */
[----:B------:R-:W3:Y:S01]  /*0cd0*/  LDC R25, c[0x0][0x610] ;  /* 0x00018400ff197b82 */ /* 0x000ee20000000800 */
[----:B------:R-:W-:Y:S05]  /*0ce0*/  @!P0 BRA `(.L_x_10) ;  /* 0x0000000000288947 */ /* 0x000fea0003800000 */
[----:B------:R-:W4:Y:S02]  /*0cf0*/  LDC R9, c[0x0][0x64c] ;  /* 0x00019300ff097b82 */ /* 0x000f240000000800 */
[----:B----4-:R-:W-:-:S05]  /*0d00*/  IADD3 R9, P0, R24, R9, RZ ;  /* 0x0000000918097210 */ /* 0x010fca0007f1e0ff */
        /* <DEDUP_REMOVED lines=8> */
.L_x_10:
[----:B-1----:R-:W-:Y:S01]  /*0d90*/  SHF.R.U64 R4, R4, R14, R5 ;  /* 0x0000000e04047219 */ /* 0x002fe20000001205 */
[----:B0-----:R-:W-:Y:S01]  /*0da0*/  VIADD R6, R15, 0xffffffff ;  /* 0xffffffff0f067836 */ /* 0x001fe20000000000 */
[----:B------:R-:W-:Y:S01]  /*0db0*/  SHF.L.U32 R0, R23, R12, RZ ;  /* 0x0000000c17007219 */ /* 0x000fe200000006ff */
[----:B------:R-:W-:Y:S01]  /*0dc0*/  IMAD.MOV.U32 R23, RZ, RZ, R28 ;  /* 0x000000ffff177224 */ /* 0x000fe200078e001c */
[----:B------:R-:W-:Y:S01]  /*0dd0*/  LOP3.LUT R5, R27, R10, RZ, 0xc0, !PT ;  /* 0x0000000a1b057212 */ /* 0x000fe200078ec0ff */
[----:B------:R-:W-:Y:S01]  /*0de0*/  IMAD.MOV R7, RZ, RZ, -R4 ;  /* 0x000000ffff077224 */ /* 0x000fe200078e0a04 */
[----:B------:R-:W-:Y:S02]  /*0df0*/  SEL R3, R3, R30, !P1 ;  /* 0x0000001e03037207 */ /* 0x000fe40004800000 */
[----:B------:R-:W-:Y:S01]  /*0e00*/  LOP3.LUT R6, R13, R6, RZ, 0xc0, !PT ;  /* 0x000000060d067212 */ /* 0x000fe200078ec0ff */
[----:B------:R-:W-:Y:S02]  /*0e10*/  IMAD R4, R0, R4, R5 ;  /* 0x0000000400047224 */ /* 0x000fe400078e0205 */
[----:B--2---:R-:W-:-:S02]  /*0e20*/  IMAD R0, R7, R26, R24 ;  /* 0x0000001a07007224 */ /* 0x004fc400078e0218 */
[----:B---3--:R-:W-:Y:S02]  /*0e30*/  IMAD R3, R4, R25, R3 ;  /* 0x0000001904037224 */ /* 0x008fe400078e0203 */
[----:B------:R-:W-:Y:S02]  /*0e40*/  IMAD.MOV.U32 R5, RZ, RZ, 0x1 ;  /* 0x00000001ff057424 */ /* 0x000fe400078e00ff */
[----:B------:R-:W-:-:S03]  /*0e50*/  IMAD R4, R0, R15, R6 ;  /* 0x0000000f00047224 */ /* 0x000fc600078e0206 */
[----:B------:R-:W-:Y:S02]  /*0e60*/  PRMT R0, R5, 0x7610, R0 ;  /* 0x0000761005007816 */ /* 0x000fe40000000000 */
[----:B------:R-:W-:Y:S02]  /*0e70*/  SEL R154, R4, R3, !P1 ;  /* 0x00000003049a7207 */ /* 0x000fe40004800000 */
[----:B------:R-:W-:-:S07]  /*0e80*/  SEL R153, R3, R4, !P1 ;  /* 0x0000000403997207 */ /* 0x000fce0004800000 */
.L_x_8:
[----:B------:R-:W-:-:S08]  /*0e90*/  NOP ;  /* 0x0000000000007918 */ /* 0x000fd00000000000 */
[----:B------:R-:W0:Y:S02]  /*0ea0*/  USETMAXREG.TRY_ALLOC.CTAPOOL UP0, 0xe8 ;  /* 0x000000e8000079c8 */ /* 0x000e240008000600 */
[----:B0-----:R-:W-:-:S13]  /*0eb0*/  PLOP3.LUT P0, PT, PT, PT, UP0, 0x80, 0x0 ;  /* 0x000000000000781c */ /* 0x001fda0003f0f008 */
[----:B------:R-:W-:Y:S05]  /*0ec0*/  @!P0 BRA `(.L_x_8) ;  /* 0xfffffffc00f08947 */ /* 0x000fea000383ffff */
[----:B------:R-:W-:Y:S01]  /*0ed0*/  ULDC.64 UR4, c[0x0][0x598] ;  /* 0x0001660000047ab9 */ /* 0x000fe20000000a00 */
[----:B------:R-:W-:Y:S01]  /*0ee0*/  ULDC.64 UR36, c[0x0][0x208] ;  /* 0x0000820000247ab9 */ /* 0x000fe20000000a00 */
[----:B------:R-:W-:-:S04]  /*0ef0*/  ISETP.NE.U32.AND P0, PT, RZ, UR4, PT ;  /* 0x00000004ff007c0c */ /* 0x000fc8000bf05070 */
[----:B------:R-:W-:-:S13]  /*0f00*/  ISETP.NE.AND.EX P0, PT, RZ, UR5, PT, P0 ;  /* 0x00000005ff007c0c */ /* 0x000fda000bf05300 */
[----:B------:R-:W-:Y:S05]  /*0f10*/  @!P0 BRA `(.L_x_11) ;  /* 0x00000000001c8947 */ /* 0x000fea0003800000 */
[----:B------:R-:W0:Y:S02]  /*0f20*/  LDC.64 R4, c[0x0][0x598] ;  /* 0x00016600ff047b82 */ /* 0x000e240000000a00 */
[----:B0-----:R-:W2:Y:S02]  /*0f30*/  LDG.E.64 R4, desc[UR36][R4.64] ;  /* 0x0000002404047981 */ /* 0x001ea4000c1e1b00 */
[----:B--2---:R-:W-:-:S04]  /*0f40*/  ISETP.NE.U32.AND P0, PT, R4, RZ, PT ;  /* 0x000000ff0400720c */ /* 0x004fc80003f05070 */
[----:B------:R-:W-:-:S13]  /*0f50*/  ISETP.NE.AND.EX P0, PT, R5, RZ, PT, P0 ;  /* 0x000000ff0500720c */ /* 0x000fda0003f05300 */
[----:B------:R-:W-:Y:S05]  /*0f60*/  @!P0 BRA `(.L_x_11) ;  /* 0x0000000000088947 */ /* 0x000fea0003800000 */
[----:B------:R0:W5:Y:S01]  /*0f70*/  LD.E R155, desc[UR36][R4.64] ;  /* 0x00000024049b7980 */ /* 0x000162000c101900 */
[----:B------:R-:W-:Y:S05]  /*0f80*/  BRA `(.L_x_12) ;  /* 0x0000000000247947 */ /* 0x000fea0003800000 */
.L_x_11:
[----:B------:R-:W-:Y:S02]  /*0f90*/  ULDC.64 UR4, c[0x0][0x588] ;  /* 0x0001620000047ab9 */ /* 0x000fe40000000a00 */
[----:B------:R-:W-:-:S04]  /*0fa0*/  ISETP.NE.U32.AND P0, PT, RZ, UR4, PT ;  /* 0x00000004ff007c0c */ /* 0x000fc8000bf05070 */
[----:B------:R-:W-:-:S13]  /*0fb0*/  ISETP.NE.AND.EX P0, PT, RZ, UR5, PT, P0 ;  /* 0x00000005ff007c0c */ /* 0x000fda000bf05300 */
[----:B------:R-:W-:Y:S05]  /*0fc0*/  @!P0 BRA `(.L_x_13) ;  /* 0x00000000000c8947 */ /* 0x000fea0003800000 */
[----:B------:R-:W0:Y:S02]  /*0fd0*/  LDC.64 R4, c[0x0][0x588] ;  /* 0x00016200ff047b82 */ /* 0x000e240000000a00 */
[----:B0-----:R1:W5:Y:S01]  /*0fe0*/  LDG.E R155, desc[UR36][R4.64] ;  /* 0x00000024049b7981 */ /* 0x001362000c1e1900 */
[----:B------:R-:W-:Y:S05]  /*0ff0*/  BRA `(.L_x_12) ;  /* 0x0000000000087947 */ /* 0x000fea0003800000 */
.L_x_13:
[----:B------:R-:W-:Y:S02]  /*1000*/  ULDC UR4, c[0x0][0x580] ;  /* 0x0001600000047ab9 */ /* 0x000fe40000000800 */
[----:B------:R-:W-:-:S07]  /*1010*/  IMAD.U32 R155, RZ, RZ, UR4 ;  /* 0x00000004ff9b7e24 */ /* 0x000fce000f8e00ff */
.L_x_12:
[----:B------:R-:W-:Y:S02]  /*1020*/  ULDC.64 UR4, c[0x0][0x5a0] ;  /* 0x0001680000047ab9 */ /* 0x000fe40000000a00 */
[----:B------:R-:W-:-:S04]  /*1030*/  ISETP.NE.U32.AND P0, PT, RZ, UR4, PT ;  /* 0x00000004ff007c0c */ /* 0x000fc8000bf05070 */
[----:B------:R-:W-:-:S13]  /*1040*/  ISETP.NE.AND.EX P0, PT, RZ, UR5, PT, P0 ;  /* 0x00000005ff007c0c */ /* 0x000fda000bf05300 */
[----:B------:R-:W-:Y:S05]  /*1050*/  @!P0 BRA `(.L_x_14) ;  /* 0x00000000001c8947 */ /* 0x000fea0003800000 */
[----:B01----:R-:W0:Y:S02]  /*1060*/  LDC.64 R4, c[0x0][0x5a0] ;  /* 0x00016800ff047b82 */ /* 0x003e240000000a00 */
[----:B0-----:R-:W2:Y:S02]  /*1070*/  LDG.E.64 R4, desc[UR36][R4.64] ;  /* 0x0000002404047981 */ /* 0x001ea4000c1e1b00 */
[----:B--2---:R-:W-:-:S04]  /*1080*/  ISETP.NE.U32.AND P0, PT, R4, RZ, PT ;  /* 0x000000ff0400720c */ /* 0x004fc80003f05070 */
[----:B------:R-:W-:-:S13]  /*1090*/  ISETP.NE.AND.EX P0, PT, R5, RZ, PT, P0 ;  /* 0x000000ff0500720c */ /* 0x000fda0003f05300 */
[----:B------:R-:W-:Y:S05]  /*10a0*/  @!P0 BRA `(.L_x_14) ;  /* 0x0000000000088947 */ /* 0x000fea0003800000 */
[----:B------:R0:W5:Y:S01]  /*10b0*/  LD.E R156, desc[UR36][R4.64] ;  /* 0x00000024049c7980 */ /* 0x000162000c101900 */
[----:B------:R-:W-:Y:S05]  /*10c0*/  BRA `(.L_x_15) ;  /* 0x0000000000247947 */ /* 0x000fea0003800000 */
.L_x_14:
[----:B------:R-:W-:Y:S02]  /*10d0*/  ULDC.64 UR4, c[0x0][0x590] ;  /* 0x0001640000047ab9 */ /* 0x000fe40000000a00 */
[----:B------:R-:W-:-:S04]  /*10e0*/  ISETP.NE.U32.AND P0, PT, RZ, UR4, PT ;  /* 0x00000004ff007c0c */ /* 0x000fc8000bf05070 */
[----:B------:R-:W-:-:S13]  /*10f0*/  ISETP.NE.AND.EX P0, PT, RZ, UR5, PT, P0 ;  /* 0x00000005ff007c0c */ /* 0x000fda000bf05300 */
[----:B------:R-:W-:Y:S05]  /*1100*/  @!P0 BRA `(.L_x_16) ;  /* 0x00000000000c8947 */ /* 0x000fea0003800000 */
[----:B------:R-:W2:Y:S02]  /*1110*/  LDC.64 R156, c[0x0][0x590] ;  /* 0x00016400ff9c7b82 */ /* 0x000ea40000000a00 */
[----:B--2---:R2:W5:Y:S01]  /*1120*/  LDG.E R156, desc[UR36][R156.64] ;  /* 0x000000249c9c7981 */ /* 0x004562000c1e1900 */
[----:B------:R-:W-:Y:S05]  /*1130*/  BRA `(.L_x_15) ;  /* 0x0000000000087947 */ /* 0x000fea0003800000 */
.L_x_16:
[----:B------:R-:W-:Y:S02]  /*1140*/  ULDC UR4, c[0x0][0x584] ;  /* 0x0001610000047ab9 */ /* 0x000fe40000000800 */
[----:B------:R-:W-:-:S07]  /*1150*/  IMAD.U32 R156, RZ, RZ, UR4 ;  /* 0x00000004ff9c7e24 */ /* 0x000fce000f8e00ff */
.L_x_15:
[----:B------:R-:W-:-:S13]  /*1160*/  LOP3.LUT P0, RZ, R0, 0xff, RZ, 0xc0, !PT ;  /* 0x000000ff00ff7812 */ /* 0x000fda000780c0ff */
[----:B------:R-:W-:Y:S05]  /*1170*/  @!P0 EXIT ;  /* 0x000000000000894d */ /* 0x000fea0003800000 */
[----:B------:R-:W-:Y:S01]  /*1180*/  ULDC UR4, c[0x0][0x28c] ;  /* 0x0000a30000047ab9 */ /* 0x000fe20000000800 */
[----:B------:R-:W-:Y:S01]  /*1190*/  LOP3.LUT R168, R19, 0x1, RZ, 0xfc, !PT ;  /* 0x0000000113a87812 */ /* 0x000fe200078efcff */
[----:B------:R-:W-:Y:S01]  /*11a0*/  UIADD3 UR4, UR4, 0x1f, URZ ;  /* 0x0000001f04047890 */ /* 0x000fe2000fffe03f */
[----:B------:R-:W-:Y:S01]  /*11b0*/  UMOV UR38, URZ ;  /* 0x0000003f00267c82 */ /* 0x000fe20008000000 */
[----:B------:R-:W-:Y:S02]  /*11c0*/  UMOV UR39, URZ ;  /* 0x0000003f00277c82 */ /* 0x000fe40008000000 */
[----:B------:R-:W-:-:S04]  /*11d0*/  USHF.R.S32.HI UR5, URZ, 0x1f, UR4 ;  /* 0x0000001f3f057899 */ /* 0x000fc80008011404 */
[----:B------:R-:W-:-:S04]  /*11e0*/  ULEA.HI UR5, UR5, UR4, URZ, 0x5 ;  /* 0x0000000405057291 */ /* 0x000fc8000f8f283f */
[----:B------:R-:W-:-:S12]  /*11f0*/  USHF.R.S32.HI UR40, URZ, 0x5, UR5 ;  /* 0x000000053f287899 */ /* 0x000fd80008011405 */
.L_x_288:
[----:B------:R-:W-:Y:S01]  /*1200*/  LOP3.LUT R0, R18, 0x80, RZ, 0xc0, !PT ;  /* 0x0000008012007812 */ /* 0x000fe200078ec0ff */
[----:B---3--:R-:W3:Y:S01]  /*1210*/  S2UR UR7, SR_CgaCtaId ;  /* 0x00000000000779c3 */ /* 0x008ee20000008800 */
[----:B------:R-:W-:Y:S02]  /*1220*/  UMOV UR6, 0x400 ;  /* 0x0000040000067882 */ /* 0x000fe40000000000 */
[----:B------:R-:W-:-:S06]  /*1230*/  SHF.R.U32.HI R0, RZ, 0x7, R0 ;  /* 0x00000007ff007819 */ /* 0x000fcc0000011600 */
[----:B----4-:R-:W4:Y:S01]  /*1240*/  SHFL.IDX PT, R0, R0, RZ, 0x1f ;  /* 0x00001fff00007589 */ /* 0x010f2200000e0000 */
[----:B---3--:R-:W-:Y:S01]  /*1250*/  ULEA UR6, UR7, UR6, 0x18 ;  /* 0x0000000607067291 */ /* 0x008fe2000f8ec03f */
[----:B----4-:R-:W-:-:S13]  /*1260*/  R2UR UR4, R0 ;  /* 0x00000000000472ca */ /* 0x010fda00000e0000 */
[----:B------:R-:W-:-:S04]  /*1270*/  ULEA.HI UR5, UR4, UR4, URZ, 0x1 ;  /* 0x0000000404057291 */ /* 0x000fc8000f8f083f */
[----:B------:R-:W-:-:S04]  /*1280*/  ULOP3.LUT UR5, UR5, 0x7fffe, URZ, 0xc0, !UPT ;  /* 0x0007fffe05057892 */ /* 0x000fc8000f8ec03f */
[----:B------:R-:W-:-:S03]  /*1290*/  UIADD3 UR5, UR4, -UR5, URZ ;  /* 0x8000000504057290 */ /* 0x000fc6000fffe03f */
[----:B------:R-:W-:Y:S01]  /*12a0*/  ULDC UR4, c[0x0][0x28c] ;  /* 0x0000a30000047ab9 */ /* 0x000fe20000000800 */
[----:B------:R-:W-:Y:S01]  /*12b0*/  ULEA UR5, UR5, UR6, 0xd ;  /* 0x0000000605057291 */ /* 0x000fe2000f8e683f */
[----:B------:R-:W-:-:S03]  /*12c0*/  ISETP.LT.AND P0, PT, RZ, UR4, PT ;  /* 0x00000004ff007c0c */ /* 0x000fc6000bf01270 */
[----:B------:R-:W-:-:S04]  /*12d0*/  UIADD3 UR5, UR5, 0x100, URZ ;  /* 0x0000010005057890 */ /* 0x000fc8000fffe03f */
[----:B------:R-:W-:-:S04]  /*12e0*/  USHF.R.U32.HI UR5, URZ, 0x4, UR5 ;  /* 0x000000043f057899 */ /* 0x000fc80008011605 */
[----:B------:R-:W-:Y:S02]  /*12f0*/  ULOP3.LUT UR41, UR5, 0x3fff, URZ, 0xc0, !UPT ;  /* 0x00003fff05297892 */ /* 0x000fe4000f8ec03f */
[----:B-12---:R-:W-:Y:S10]  /*1300*/  @P0 BRA `(.L_x_17) ;  /* 0x0000000000400947 */ /* 0x006ff40003800000 */
[----:B------:R-:W-:Y:S01]  /*1310*/  MOV R0, 0x0 ;  /* 0x0000000000007802 */ /* 0x000fe20000000f00 */
[----:B------:R-:W-:Y:S01]  /*1320*/  ULDC.64 UR4, c[0x4][0x68] ;  /* 0x01001a0000047ab9 */ /* 0x000fe20000000a00 */
[----:B------:R-:W-:Y:S01]  /*1330*/  ULDC.64 UR6, c[0x4][0x8] ;  /* 0x0100020000067ab9 */ /* 0x000fe20000000a00 */
[----:B01----:R-:W-:Y:S01]  /*1340*/  IMAD.U32 R4, RZ, RZ, UR4 ;  /* 0x00000004ff047e24 */ /* 0x003fe2000f8e00ff */
[----:B------:R0:W1:Y:S01]  /*1350*/  LDC.64 R14, c[0x4][R0] ;  /* 0x01000000000e7b82 */ /* 0x0000620000000a00 */
[----:B------:R-:W-:Y:S01]  /*1360*/  IMAD.U32 R5, RZ, RZ, UR5 ;  /* 0x00000005ff057e24 */ /* 0x000fe2000f8e00ff */
[----:B------:R-:W-:Y:S01]  /*1370*/  ULDC.64 UR4, c[0x4][0x70] ;  /* 0x01001c0000047ab9 */ /* 0x000fe20000000a00 */
[----:B------:R-:W-:Y:S02]  /*1380*/  IMAD.U32 R10, RZ, RZ, UR6 ;  /* 0x00000006ff0a7e24 */ /* 0x000fe4000f8e00ff */
[----:B------:R-:W-:Y:S02]  /*1390*/  IMAD.U32 R6, RZ, RZ, UR4 ;  /* 0x00000004ff067e24 */ /* 0x000fe4000f8e00ff */
[----:B------:R-:W-:-:S02]  /*13a0*/  IMAD.U32 R7, RZ, RZ, UR5 ;  /* 0x00000005ff077e24 */ /* 0x000fc4000f8e00ff */
[----:B------:R-:W-:Y:S02]  /*13b0*/  IMAD.U32 R11, RZ, RZ, UR7 ;  /* 0x00000007ff0b7e24 */ /* 0x000fe4000f8e00ff */
[----:B------:R-:W-:Y:S02]  /*13c0*/  IMAD.MOV.U32 R8, RZ, RZ, 0x1e1 ;  /* 0x000001e1ff087424 */ /* 0x000fe400078e00ff */
[----:B------:R-:W-:Y:S02]  /*13d0*/  IMAD.MOV.U32 R12, RZ, RZ, 0x1 ;  /* 0x00000001ff0c7424 */ /* 0x000fe400078e00ff */
[----:B0-----:R-:W-:-:S07]  /*13e0*/  IMAD.MOV.U32 R13, RZ, RZ, RZ ;  /* 0x000000ffff0d7224 */ /* 0x001fce00078e00ff */
[----:B------:R-:W-:-:S07]  /*13f0*/  LEPC R20, `(.L_x_17) ;  /* 0x000000001014794e */ /* 0x000fce0000000000 */
[----:B-12--5:R-:W-:Y:S05]  /*1400*/  CALL.ABS.NOINC R14 ;  /* 0x000000000e007343 */ /* 0x026fea0003c00000 */
.L_x_17:
[----:B------:R-:W-:-:S13]  /*1410*/  ISETP.NE.AND P0, PT, R168, 0x3, PT ;  /* 0x00000003a800780c */ /* 0x000fda0003f05270 */
[----:B------:R-:W-:Y:S05]  /*1420*/  @!P0 BRA `(.L_x_18) ;  /* 0x0000000000048947 */ /* 0x000fea0003800000 */
[----:B------:R-:W-:Y:S01]  /*1430*/  BPT.TRAP 0x1 ;  /* 0x000000040000795c */ /* 0x000fe20000300000 */
.L_x_18:
[----:B------:R-:W3:Y:S01]  /*1440*/  S2UR UR5, SR_CgaCtaId ;  /* 0x00000000000579c3 */ /* 0x000ee20000008800 */
[----:B------:R-:W-:Y:S01]  /*1450*/  UMOV UR4, 0x400 ;  /* 0x0000040000047882 */ /* 0x000fe20000000000 */
[----:B------:R-:W-:Y:S02]  /*1460*/  IMAD.U32 R0, RZ, RZ, UR38 ;  /* 0x00000026ff007e24 */ /* 0x000fe4000f8e00ff */
[----:B------:R-:W-:-:S03]  /*1470*/  IMAD.U32 R3, RZ, RZ, UR39 ;  /* 0x00000027ff037e24 */ /* 0x000fc6000f8e00ff */
[----:B------:R-:W-:Y:S01]  /*1480*/  SHF.L.U32 R0, R0, 0x1f, RZ ;  /* 0x0000001f00007819 */ /* 0x000fe200000006ff */
[----:B---3--:R-:W-:-:S06]  /*1490*/  ULEA UR4, UR5, UR4, 0x18 ;  /* 0x0000000405047291 */ /* 0x008fcc000f8ec03f */
[----:B------:R-:W-:-:S04]  /*14a0*/  IMAD.U32 R6, RZ, RZ, UR4 ;  /* 0x00000004ff067e24 */ /* 0x000fc8000f8e00ff */
[----:B------:R-:W-:-:S04]  /*14b0*/  IMAD R3, R3, 0x8, R6 ;  /* 0x0000000803037824 */ /* 0x000fc800078e0206 */
[----:B------:R3:W4:Y:S01]  /*14c0*/  SYNCS.PHASECHK.TRANS64.TRYWAIT P1, [R3+URZ], R0 ;  /* 0x00000000030075a7 */ /* 0x000722000802017f */
[----:B------:R-:W-:Y:S05]  /*14d0*/  @!P0 BRA `(.L_x_19) ;  /* 0x0000000000048947 */ /* 0x000fea0003800000 */
[----:B------:R-:W-:Y:S01]  /*14e0*/  BPT.TRAP 0x1 ;  /* 0x000000040000795c */ /* 0x000fe20000300000 */
.L_x_19:
[----:B----4-:R-:W-:Y:S05]  /*14f0*/  @P1 BRA `(.L_x_20) ;  /* 0x0000000000081947 */ /* 0x010fea0003800000 */
[----:B------:R-:W4:Y:S02]  /*1500*/  SYNCS.PHASECHK.TRANS64.TRYWAIT P1, [R3+URZ], R0 ;  /* 0x00000000030075a7 */ /* 0x000f24000802017f */
[----:B----4-:R-:W-:Y:S05]  /*1510*/  @!P1 BRA `(.L_x_21) ;  /* 0x000000a800e89947 */ /* 0x010fea0003800000 */
.L_x_20:
[----:B------:R-:W-:-:S04]  /*1520*/  UISETP.LT.AND UP0, UPT, UR40, 0x1, UPT ;  /* 0x000000012800788c */ /* 0x000fc8000bf01270 */
[----:B------:R-:W-:-:S06]  /*1530*/  USEL UR4, UR40, 0x1, UP0 ;  /* 0x0000000128047887 */ /* 0x000fcc0008000000 */
[----:B---34-:R-:W-:Y:S01]  /*1540*/  IMAD.U32 R0, RZ, RZ, UR4 ;  /* 0x00000004ff007e24 */ /* 0x018fe2000f8e00ff */
[----:B------:R-:W-:Y:S05]  /*1550*/  WARPSYNC.ALL ;  /* 0x0000000000007948 */ /* 0x000fea0003800000 */
[----:B------:R-:W-:-:S04]  /*1560*/  IADD3 R0, -R0, UR40, RZ ;  /* 0x0000002800007c10 */ /* 0x000fc8000fffe1ff */
[----:B------:R-:W-:Y:S02]  /*1570*/  ISETP.GE.AND P1, PT, R0, 0x1, PT ;  /* 0x000000010000780c */ /* 0x000fe40003f26270 */
[----:B------:R-:W-:Y:S01]  /*1580*/  R2UR UR4, R6 ;  /* 0x00000000060472ca */ /* 0x000fe200000e0000 */
[----:B------:R-:W-:Y:S01]  /*1590*/  WARPGROUP.ARRIVE ;  /* 0x00000000000079c5 */ /* 0x000fe20000000000 */
[----:B------:R-:W-:Y:S01]  /*15a0*/  UMOV UR9, 0x40000040 ;  /* 0x4000004000097882 */ /* 0x000fe20000000000 */
[----:B------:R-:W-:-:S10]  /*15b0*/  UMOV UR11, 0x40000040 ;  /* 0x40000040000b7882 */ /* 0x000fd40000000000 */
[----:B------:R-:W-:-:S04]  /*15c0*/  UIADD3 UR4, UR4, 0x20100, URZ ;  /* 0x0002010004047890 */ /* 0x000fc8000fffe03f */
[----:B------:R-:W-:-:S04]  /*15d0*/  USHF.R.U32.HI UR4, URZ, 0x4, UR4 ;  /* 0x000000043f047899 */ /* 0x000fc80008011604 */
[----:B------:R-:W-:Y:S02]  /*15e0*/  ULOP3.LUT UR5, UR4, 0x3fff, URZ, 0xc0, !UPT ;  /* 0x00003fff04057892 */ /* 0x000fe4000f8ec03f */
[----:B------:R-:W-:Y:S02]  /*15f0*/  ULOP3.LUT UR4, UR41, 0x10000, URZ, 0xfc, !UPT ;  /* 0x0001000029047892 */ /* 0x000fe4000f8efc3f */
[----:B------:R-:W-:Y:S02]  /*1600*/  ULOP3.LUT UR5, UR5, 0x10000, URZ, 0xfc, !UPT ;  /* 0x0001000005057892 */ /* 0x000fe4000f8efc3f */
[----:B------:R-:W-:Y:S02]  /*1610*/  ULEA UR6, UR39, UR4, 0xb ;  /* 0x0000000427067291 */ /* 0x000fe4000f8e583f */
[----:B------:R-:W-:-:S05]  /*1620*/  ULEA UR7, UR39, UR5, 0xa ;  /* 0x0000000527077291 */ /* 0x000fca000f8e503f */
[----:B------:R-:W-:Y:S02]  /*1630*/  UMOV UR8, UR6 ;  /* 0x0000000600087c82 */ /* 0x000fe40008000000 */
[----:B------:R-:W-:Y:S02]  /*1640*/  UMOV UR10, UR7 ;  /* 0x00000007000a7c82 */ /* 0x000fe40008000000 */
[----:B------:R-:W-:Y:S01]  /*1650*/  HGMMA.64x128x8.F32.TF32 R88, gdesc[UR8], RZ, !UPT, gsb0 ;  /* 0x05e00000085879f0 */ /* 0x000fe2000c0028ff */
[----:B------:R-:W-:Y:S01]  /*1660*/  UIADD3 UR8, UR6, 0x400, URZ ;  /* 0x0000040006087890 */ /* 0x000fe2000fffe03f */
[----:B------:R-:W-:Y:S01]  /*1670*/  UMOV UR9, 0x40000040 ;  /* 0x4000004000097882 */ /* 0x000fe20000000000 */
[----:B------:R-:W-:Y:S02]  /*1680*/  WARPGROUP.DEPBAR.LE gsb0, 0x0 ;  /* 0x00008000000079c5 */ /* 0x000fe40000010000 */
[----:B------:R-:W-:-:S07]  /*1690*/  WARPGROUP.ARRIVE ;  /* 0x00000000000079c5 */ /* 0x000fce0000000000 */
[----:B------:R-:W-:Y:S01]  /*16a0*/  HGMMA.64x128x8.F32.TF32 R24, gdesc[UR8], RZ, !UPT, gsb0 ;  /* 0x05e00000081879f0 */ /* 0x000fe2000c0028ff */
[----:B------:R-:W-:Y:S02]  /*16b0*/  UIADD3 UR8, UR6, 0x2, URZ ;  /* 0x0000000206087890 */ /* 0x000fe4000fffe03f */
[----:B------:R-:W-:Y:S01]  /*16c0*/  UIADD3 UR10, UR7, 0x2, URZ ;  /* 0x00000002070a7890 */ /* 0x000fe2000fffe03f */
[----:B------:R-:W-:Y:S01]  /*16d0*/  UMOV UR9, 0x40000040 ;  /* 0x4000004000097882 */ /* 0x000fe20000000000 */
[----:B------:R-:W-:Y:S01]  /*16e0*/  UMOV UR11, 0x40000040 ;  /* 0x40000040000b7882 */ /* 0x000fe20000000000 */
[----:B------:R-:W-:Y:S02]  /*16f0*/  WARPGROUP.DEPBAR.LE gsb0, 0x0 ;  /* 0x00008000000079c5 */ /* 0x000fe40000010000 */
[----:B------:R-:W-:-:S06]  /*1700*/  WARPGROUP.ARRIVE ;  /* 0x00000000000079c5 */ /* 0x000fcc0000000000 */
[----:B------:R-:W-:Y:S01]  /*1710*/  HGMMA.64x128x8.F32.TF32 R88, gdesc[UR8], R88, gsb0 ;  /* 0x05e00000085879f0 */ /* 0x000fe20008002858 */
[----:B------:R-:W-:Y:S01]  /*1720*/  UIADD3 UR8, UR6, 0x402, URZ ;  /* 0x0000040206087890 */ /* 0x000fe2000fffe03f */
[----:B------:R-:W-:Y:S01]  /*1730*/  UMOV UR9, 0x40000040 ;  /* 0x4000004000097882 */ /* 0x000fe20000000000 */
[----:B------:R-:W-:Y:S02]  /*1740*/  WARPGROUP.DEPBAR.LE gsb0, 0x0 ;  /* 0x00008000000079c5 */ /* 0x000fe40000010000 */
[----:B------:R-:W-:-:S07]  /*1750*/  WARPGROUP.ARRIVE ;  /* 0x00000000000079c5 */ /* 0x000fce0000000000 */
[----:B------:R-:W-:Y:S01]  /*1760*/  HGMMA.64x128x8.F32.TF32 R24, gdesc[UR8], R24, gsb0 ;  /* 0x05e00000081879f0 */ /* 0x000fe20008002818 */
        /* <DEDUP_REMOVED lines=23> */
[----:B------:R-:W-:Y:S03]  /*18e0*/  HGMMA.64x128x8.F32.TF32 R24, gdesc[UR8], R24, gsb0 ;  /* 0x05e00000081879f0 */ /* 0x000fe60008002818 */
[----:B------:R-:W-:Y:S02]  /*18f0*/  WARPGROUP.DEPBAR.LE gsb0, 0x0 ;  /* 0x00008000000079c5 */ /* 0x000fe40000010000 */
[----:B------:R-:W-:Y:S05]  /*1900*/  @!P1 BRA `(.L_x_22) ;  /* 0x0000000400749947 */ /* 0x000fea0003800000 */
[----:B------:R-:W-:Y:S02]  /*1910*/  UIADD3 UR6, UR39, 0x1, URZ ;  /* 0x0000000127067890 */ /* 0x000fe4000fffe03f */
[----:B------:R-:W-:Y:S02]  /*1920*/  IMAD.U32 R3, RZ, RZ, UR39 ;  /* 0x00000027ff037e24 */ /* 0x000fe4000f8e00ff */
[----:B------:R-:W-:-:S04]  /*1930*/  UISETP.NE.AND UP0, UPT, UR6, 0x4, UPT ;  /* 0x000000040600788c */ /* 0x000fc8000bf05270 */
[----:B------:R-:W-:Y:S02]  /*1940*/  USEL UR7, URZ, 0x1, UP0 ;  /* 0x000000013f077887 */ /* 0x000fe40008000000 */
[----:B------:R-:W-:Y:S02]  /*1950*/  USEL UR6, UR6, URZ, UP0 ;  /* 0x0000003f06067287 */ /* 0x000fe40008000000 */
[----:B------:R-:W-:-:S06]  /*1960*/  ULOP3.LUT UR7, UR38, UR7, URZ, 0x3c, !UPT ;  /* 0x0000000726077292 */ /* 0x000fcc000f8e3c3f */
[----:B------:R-:W-:-:S07]  /*1970*/  IMAD.U32 R7, RZ, RZ, UR7 ;  /* 0x00000007ff077e24 */ /* 0x000fce000f8e00ff */
.L_x_29:
[----:B------:R-:W-:Y:S05]  /*1980*/  @!P0 BRA `(.L_x_23) ;  /* 0x0000000000048947 */ /* 0x000fea0003800000 */
[----:B------:R-:W-:Y:S01]  /*1990*/  BPT.TRAP 0x1 ;  /* 0x000000040000795c */ /* 0x000fe20000300000 */
.L_x_23:
[----:B------:R-:W3:Y:S01]  /*19a0*/  S2UR UR8, SR_CgaCtaId ;  /* 0x00000000000879c3 */ /* 0x000ee20000008800 */
[----:B------:R-:W-:Y:S01]  /*19b0*/  UMOV UR7, 0x400 ;  /* 0x0000040000077882 */ /* 0x000fe20000000000 */
[----:B01----:R-:W-:Y:S01]  /*19c0*/  IMAD.U32 R5, RZ, RZ, UR6 ;  /* 0x00000006ff057e24 */ /* 0x003fe2000f8e00ff */
[----:B------:R-:W-:Y:S01]  /*19d0*/  SHF.L.U32 R4, R7, 0x1f, RZ ;  /* 0x0000001f07047819 */ /* 0x000fe200000006ff */
[----:B---3--:R-:W-:-:S06]  /*19e0*/  ULEA UR7, UR8, UR7, 0x18 ;  /* 0x0000000708077291 */ /* 0x008fcc000f8ec03f */
[----:B------:R-:W-:-:S04]  /*19f0*/  IMAD.U32 R6, RZ, RZ, UR7 ;  /* 0x00000007ff067e24 */ /* 0x000fc8000f8e00ff */
[----:B------:R-:W-:-:S04]  /*1a00*/  IMAD R5, R5, 0x8, R6 ;  /* 0x0000000805057824 */ /* 0x000fc800078e0206 */
[----:B------:R0:W1:Y:S01]  /*1a10*/  SYNCS.PHASECHK.TRANS64.TRYWAIT P1, [R5+URZ], R4 ;  /* 0x00000004050075a7 */ /* 0x000062000802017f */
[----:B------:R-:W-:Y:S05]  /*1a20*/  @!P0 BRA `(.L_x_24) ;  /* 0x0000000000048947 */ /* 0x000fea0003800000 */
[----:B------:R-:W-:Y:S01]  /*1a30*/  BPT.TRAP 0x1 ;  /* 0x000000040000795c */ /* 0x000fe20000300000 */
.L_x_24:
[----:B-1----:R-:W-:Y:S05]  /*1a40*/  @P1 BRA `(.L_x_25) ;  /* 0x0000000000081947 */ /* 0x002fea0003800000 */
[----:B------:R-:W1:Y:S02]  /*1a50*/  SYNCS.PHASECHK.TRANS64.TRYWAIT P1, [R5+URZ], R4 ;  /* 0x00000004050075a7 */ /* 0x000e64000802017f */
[----:B-1----:R-:W-:Y:S05]  /*1a60*/  @!P1 BRA `(.L_x_26) ;  /* 0x000000a400a89947 */ /* 0x002fea0003800000 */
.L_x_25:
[----:B------:R-:W-:Y:S01]  /*1a70*/  ULEA UR7, UR6, UR4, 0xb ;  /* 0x0000000406077291 */ /* 0x000fe2000f8e583f */
[----:B------:R-:W-:Y:S01]  /*1a80*/  WARPGROUP.ARRIVE ;  /* 0x00000000000079c5 */ /* 0x000fe20000000000 */
[----:B------:R-:W-:Y:S01]  /*1a90*/  ULEA UR12, UR6, UR5, 0xa ;  /* 0x00000005060c7291 */ /* 0x000fe2000f8e503f */
[----:B------:R-:W-:Y:S01]  /*1aa0*/  UMOV UR9, 0x40000040 ;  /* 0x4000004000097882 */ /* 0x000fe20000000000 */
[----:B------:R-:W-:-:S03]  /*1ab0*/  UMOV UR11, 0x40000040 ;  /* 0x40000040000b7882 */ /* 0x000fc60000000000 */
[----:B------:R-:W-:Y:S02]  /*1ac0*/  UMOV UR8, UR7 ;  /* 0x0000000700087c82 */ /* 0x000fe40008000000 */
[----:B------:R-:W-:Y:S02]  /*1ad0*/  UMOV UR10, UR12 ;  /* 0x0000000c000a7c82 */ /* 0x000fe40008000000 */
        /* <DEDUP_REMOVED lines=44> */
[----:B------:R-:W-:Y:S01]  /*1da0*/  BPT.TRAP 0x1 ;  /* 0x000000040000795c */ /* 0x000fe20000300000 */
.L_x_27:
[----:B------:R-:W-:-:S13]  /*1db0*/  ISETP.NE.AND P1, PT, R22, RZ, PT ;  /* 0x000000ff1600720c */ /* 0x000fda0003f25270 */
[----:B01----:R-:W-:-:S04]  /*1dc0*/  @P1 IMAD R4, R3, 0x8, R6 ;  /* 0x0000000803041824 */ /* 0x003fc800078e0206 */
[----:B------:R-:W-:-:S05]  /*1dd0*/  @P1 VIADD R5, R4, 0x20 ;  /* 0x0000002004051836 */ /* 0x000fca0000000000 */
[----:B------:R-:W-:-:S04]  /*1de0*/  @P1 PRMT R5, R152, 0x654, R5 ;  /* 0x0000065498051816 */ /* 0x000fc80000000005 */
[----:B------:R0:W-:Y:S01]  /*1df0*/  @P1 SYNCS.ARRIVE.TRANS64.RED.A1T0 RZ, [R5+URZ], RZ ;  /* 0x000000ff05ff19a7 */ /* 0x0001e2000810043f */
[----:B------:R-:W-:-:S13]  /*1e00*/  ISETP.GT.U32.AND P1, PT, R19, 0x1, PT ;  /* 0x000000011300780c */ /* 0x000fda0003f24070 */
[----:B0-----:R-:W-:Y:S05]  /*1e10*/  @P1 BRA `(.L_x_28) ;  /* 0x0000000000041947 */ /* 0x001fea0003800000 */
[----:B------:R-:W-:Y:S01]  /*1e20*/  BPT.TRAP 0x1 ;  /* 0x000000040000795c */ /* 0x000fe20000300000 */
.L_x_28:
[----:B------:R-:W-:Y:S01]  /*1e30*/  UIADD3 UR6, UR6, 0x1, URZ ;  /* 0x0000000106067890 */ /* 0x000fe2000fffe03f */
[C---:B------:R-:W-:Y:S01]  /*1e40*/  ISETP.GT.AND P2, PT, R0.reuse, 0x1, PT ;  /* 0x000000010000780c */ /* 0x040fe20003f44270 */
[----:B------:R-:W-:Y:S02]  /*1e50*/  VIADD R3, R3, 0x1 ;  /* 0x0000000103037836 */ /* 0x000fe40000000000 */
[----:B------:R-:W-:Y:S01]  /*1e60*/  UISETP.NE.AND UP0, UPT, UR6, 0x4, UPT ;  /* 0x000000040600788c */ /* 0x000fe2000bf05270 */
[----:B------:R-:W-:Y:S02]  /*1e70*/  VIADD R0, R0, 0xffffffff ;  /* 0xffffffff00007836 */ /* 0x000fe40000000000 */
[C---:B------:R-:W-:Y:S01]  /*1e80*/  ISETP.NE.AND P1, PT, R3.reuse, 0x4, PT ;  /* 0x000000040300780c */ /* 0x040fe20003f25270 */
[----:B------:R-:W-:Y:S02]  /*1e90*/  USEL UR7, URZ, 0x1, UP0 ;  /* 0x000000013f077887 */ /* 0x000fe40008000000 */
[----:B------:R-:W-:Y:S01]  /*1ea0*/  USEL UR6, UR6, URZ, UP0 ;  /* 0x0000003f06067287 */ /* 0x000fe20008000000 */
[----:B------:R-:W-:-:S03]  /*1eb0*/  SEL R3, R3, RZ, P1 ;  /* 0x000000ff03037207 */ /* 0x000fc60000800000 */
[----:B------:R-:W-:Y:S01]  /*1ec0*/  LOP3.LUT R7, R7, UR7, RZ, 0x3c, !PT ;  /* 0x0000000707077c12 */ /* 0x000fe2000f8e3cff */
[----:B------:R-:W-:Y:S07]  /*1ed0*/  @P2 BRA `(.L_x_29) ;  /* 0xfffffff800a82947 */ /* 0x000fee000383ffff */
.L_x_22:
[----:B------:R-:W3:Y:S02]  /*1ee0*/  LDC R0, c[0x0][0x28c] ;  /* 0x0000a300ff007b82 */ /* 0x000ee40000000800 */
[----:B---3--:R-:W-:-:S13]  /*1ef0*/  ISETP.GE.AND P1, PT, R0, 0x1, PT ;  /* 0x000000010000780c */ /* 0x008fda0003f26270 */
[----:B------:R-:W-:Y:S05]  /*1f00*/  @!P1 BRA `(.L_x_30) ;  /* 0x0000000000409947 */ /* 0x000fea0003800000 */
[----:B------:R-:W-:Y:S05]  /*1f10*/  @!P0 BRA `(.L_x_31) ;  /* 0x0000000000048947 */ /* 0x000fea0003800000 */
[----:B------:R-:W-:Y:S01]  /*1f20*/  BPT.TRAP 0x1 ;  /* 0x000000040000795c */ /* 0x000fe20000300000 */
.L_x_31:
[----:B------:R-:W-:Y:S01]  /*1f30*/  ISETP.NE.AND P0, PT, R22, RZ, PT ;  /* 0x000000ff1600720c */ /* 0x000fe20003f05270 */
[----:B------:R-:W-:-:S12]  /*1f40*/  UISETP.LT.AND UP1, UPT, UR40, 0x1, UPT ;  /* 0x000000012800788c */ /* 0x000fd8000bf21270 */
[----:B------:R-:W-:-:S05]  /*1f50*/  VOTEU.ANY UP0, P0 ;  /* 0x00000000003f7886 */ /* 0x000fca0000000100 */
[----:B------:R-:W-:-:S04]  /*1f60*/  @UP0 USEL UR4, UR40, 0x1, UP1 ;  /* 0x0000000128040887 */ /* 0x000fc80008800000 */
[----:B------:R-:W-:-:S06]  /*1f70*/  @UP0 UIADD3 UR4, UR39, UR40, -UR4 ;  /* 0x0000002827040290 */ /* 0x000fcc000fffe804 */
[----:B------:R-:W-:-:S04]  /*1f80*/  IMAD.U32 R0, RZ, RZ, UR4 ;  /* 0x00000004ff007e24 */ /* 0x000fc8000f8e00ff */
[----:B------:R-:W-:-:S05]  /*1f90*/  @P0 IMAD.SHL.U32 R0, R0, 0x8, RZ ;  /* 0x0000000800000824 */ /* 0x000fca00078e00ff */
[----:B------:R-:W-:-:S04]  /*1fa0*/  @P0 LOP3.LUT R0, R0, 0x18, RZ, 0xc0, !PT ;  /* 0x0000001800000812 */ /* 0x000fc800078ec0ff */
[----:B------:R-:W-:-:S04]  /*1fb0*/  @P0 IADD3 R3, R6, 0x20, R0 ;  /* 0x0000002006030810 */ /* 0x000fc80007ffe000 */
[----:B------:R-:W-:-:S04]  /*1fc0*/  @P0 PRMT R3, R152, 0x654, R3 ;  /* 0x0000065498030816 */ /* 0x000fc80000000003 */
[----:B------:R3:W-:Y:S01]  /*1fd0*/  @P0 SYNCS.ARRIVE.TRANS64.RED.A1T0 RZ, [R3+URZ], RZ ;  /* 0x000000ff03ff09a7 */ /* 0x0007e2000810043f */
[----:B------:R-:W-:-:S13]  /*1fe0*/  ISETP.GT.U32.AND P0, PT, R19, 0x1, PT ;  /* 0x000000011300780c */ /* 0x000fda0003f04070 */
[----:B---3--:R-:W-:Y:S05]  /*1ff0*/  @P0 BRA `(.L_x_30) ;  /* 0x0000000000040947 */ /* 0x008fea0003800000 */
[----:B------:R-:W-:Y:S01]  /*2000*/  BPT.TRAP 0x1 ;  /* 0x000000040000795c */ /* 0x000fe20000300000 */
.L_x_30:
[----:B------:R-:W3:Y:S01]  /*2010*/  LDC R6, c[0x0][0x288] ;  /* 0x0000a200ff067b82 */ /* 0x000ee20000000800 */
[--C-:B------:R-:W-:Y:S01]  /*2020*/  SHF.R.U32.HI R0, RZ, 0x2, R18.reuse ;  /* 0x00000002ff007819 */ /* 0x100fe20000011612 */
[----:B------:R-:W-:Y:S01]  /*2030*/  UIADD3 UR39, UR40, UR39, URZ ;  /* 0x0000002728277290 */ /* 0x000fe2000fffe03f */
[----:B01----:R-:W-:Y:S01]  /*2040*/  SHF.R.U32.HI R5, RZ, 0x7, R18 ;  /* 0x00000007ff057819 */ /* 0x003fe20000011612 */
[----:B------:R-:W-:Y:S01]  /*2050*/  IMAD.SHL.U32 R13, R154, 0x80, RZ ;  /* 0x000000809a0d7824 */ /* 0x000fe200078e00ff */
[----:B------:R-:W-:Y:S01]  /*2060*/  LOP3.LUT R3, R0, 0x7, RZ, 0xc0, !PT ;  /* 0x0000000700037812 */ /* 0x000fe200078ec0ff */
[----:B------:R-:W-:Y:S01]  /*2070*/  USHF.R.U32.HI UR4, URZ, 0x2, UR39 ;  /* 0x000000023f047899 */ /* 0x000fe20008011627 */
[----:B------:R-:W-:Y:S01]  /*2080*/  LOP3.LUT R4, R18, 0x60, RZ, 0xc0, !PT ;  /* 0x0000006012047812 */ /* 0x000fe200078ec0ff */
[----:B------:R-:W-:Y:S01]  /*2090*/  ULDC UR8, c[0x0][0x284] ;  /* 0x0000a10000087ab9 */ /* 0x000fe20000000800 */
[----:B------:R-:W-:Y:S01]  /*20a0*/  LOP3.LUT R0, R5, 0x1, RZ, 0xc0, !PT ;  /* 0x0000000105007812 */ /* 0x000fe200078ec0ff */
[----:B------:R-:W-:Y:S01]  /*20b0*/  ULOP3.LUT UR4, UR4, 0x1, URZ, 0xc0, !UPT ;  /* 0x0000000104047892 */ /* 0x000fe2000f8ec03f */
[----:B------:R-:W-:Y:S01]  /*20c0*/  SHF.R.U32.HI R10, RZ, 0x1, R4 ;  /* 0x00000001ff0a7819 */ /* 0x000fe20000011604 */
[----:B------:R-:W-:Y:S01]  /*20d0*/  UISETP.GT.U32.AND UP1, UPT, UR39, 0x3, UPT ;  /* 0x000000032700788c */ /* 0x000fe2000bf24070 */
[----:B------:R-:W-:Y:S01]  /*20e0*/  SHF.R.S32.HI R21, RZ, 0x1f, R23 ;  /* 0x0000001fff157819 */ /* 0x000fe20000011417 */
[----:B------:R-:W-:Y:S01]  /*20f0*/  IMAD.SHL.U32 R4, R0, 0x40, RZ ;  /* 0x0000004000047824 */ /* 0x000fe200078e00ff */
[--C-:B------:R-:W-:Y:S01]  /*2100*/  IADD3 R5, RZ, -R10, -R3.reuse ;  /* 0x8000000aff057210 */ /* 0x100fe20007ffe803 */
[----:B------:R-:W-:Y:S01]  /*2110*/  UISETP.NE.U32.AND UP0, UPT, UR4, 0x1, UPT ;  /* 0x000000010400788c */ /* 0x000fe2000bf05070 */
[----:B------:R-:W-:Y:S01]  /*2120*/  IMAD.WIDE R8, R153, 0x100, RZ ;  /* 0x0000010099087825 */ /* 0x000fe200078e02ff */
[----:B------:R-:W-:Y:S01]  /*2130*/  ULDC.64 UR6, c[0x0][0x5d0] ;  /* 0x0001740000067ab9 */ /* 0x000fe20000000a00 */
[----:B--2---:R-:W-:Y:S01]  /*2140*/  LOP3.LUT R157, R4, 0x40, R3, 0xe2, !PT ;  /* 0x00000040049d7812 */ /* 0x004fe200078ee203 */
[----:B------:R-:W-:Y:S01]  /*2150*/  UISETP.LT.U32.AND UP1, UPT, UR40, 0x4, UP1 ;  /* 0x000000042800788c */ /* 0x000fe20008f21070 */
[----:B------:R-:W-:Y:S01]  /*2160*/  LOP3.LUT R3, R18, 0x3, RZ, 0xc0, !PT ;  /* 0x0000000312037812 */ /* 0x000fe200078ec0ff */
[----:B------:R-:W-:Y:S01]  /*2170*/  UISETP.GT.U32.AND UP0, UPT, UR40, 0x3, !UP0 ;  /* 0x000000032800788c */ /* 0x000fe2000c704070 */
[----:B------:R-:W-:Y:S01]  /*2180*/  IMAD R4, R21, UR6, RZ ;  /* 0x0000000615047c24 */ /* 0x000fe2000f8e02ff */
[----:B---3--:R-:W-:Y:S01]  /*2190*/  ISETP.GE.AND P0, PT, R13, R6, PT ;  /* 0x000000060d00720c */ /* 0x008fe20003f06270 */
[----:B------:R-:W-:Y:S01]  /*21a0*/  IMAD R0, R0, -0x40, R5 ;  /* 0xffffffc000007824 */ /* 0x000fe200078e0205 */
[----:B------:R-:W-:Y:S01]  /*21b0*/  USEL UR5, URZ, 0x1, !UP1 ;  /* 0x000000013f057887 */ /* 0x000fe2000c800000 */
[----:B------:R-:W-:Y:S01]  /*21c0*/  IMAD R12, R3, -0x2, R6 ;  /* 0xfffffffe030c7824 */ /* 0x000fe200078e0206 */
[----:B------:R-:W-:Y:S01]  /*21d0*/  USEL UR4, URZ, 0x1, !UP0 ;  /* 0x000000013f047887 */ /* 0x000fe2000c000000 */
[----:B------:R-:W-:Y:S01]  /*21e0*/  IMAD.SHL.U32 R3, R153, 0x100, RZ ;  /* 0x0000010099037824 */ /* 0x000fe200078e00ff */
[----:B------:R-:W-:Y:S01]  /*21f0*/  ULOP3.LUT UR39, UR39, 0x3, URZ, 0xc0, !UPT ;  /* 0x0000000327277892 */ /* 0x000fe2000f8ec03f */
[----:B------:R-:W-:Y:S01]  /*2200*/  IMAD.SHL.U32 R6, R18, 0x2, RZ ;  /* 0x0000000212067824 */ /* 0x000fe200078e00ff */
[----:B------:R-:W-:Y:S01]  /*2210*/  ULOP3.LUT UR38, UR4, UR38, UR5, 0x96, !UPT ;  /* 0x0000002604267292 */ /* 0x000fe2000f8e9605 */
[----:B------:R-:W-:Y:S01]  /*2220*/  IMAD R11, R23, UR7, R4 ;  /* 0x00000007170b7c24 */ /* 0x000fe2000f8e0204 */
[----:B------:R-:W-:Y:S01]  /*2230*/  ISETP.GE.OR P0, PT, R3, UR8, P0 ;  /* 0x0000000803007c0c */ /* 0x000fe20008706670 */
[----:B------:R-:W-:Y:S01]  /*2240*/  IMAD.MOV.U32 R153, RZ, RZ, -0x1 ;  /* 0xffffffffff997424 */ /* 0x000fe200078e00ff */
[----:B------:R-:W-:-:S02]  /*2250*/  LOP3.LUT R6, R13, 0x6, R6, 0xf8, !PT ;  /* 0x000000060d067812 */ /* 0x000fc400078ef806 */
[----:B------:R-:W-:Y:S01]  /*2260*/  IADD3 R3, -R3, UR8, R0 ;  /* 0x0000000803037c10 */ /* 0x000fe2000fffe100 */
[----:B------:R-:W-:Y:S01]  /*2270*/  IMAD.IADD R0, R12, 0x1, -R13 ;  /* 0x000000010c007824 */ /* 0x000fe200078e0a0d */
[----:B------:R-:W-:Y:S02]  /*2280*/  SHF.R.S32.HI R7, RZ, 0x1f, R6 ;  /* 0x0000001fff077819 */ /* 0x000fe40000011406 */
[----:B------:R-:W-:Y:S01]  /*2290*/  LOP3.LUT R157, R8, R157, R10, 0xfe, !PT ;  /* 0x0000009d089d7212 */ /* 0x000fe200078efe0a */
[----:B------:R-:W-:-:S04]  /*22a0*/  IMAD.WIDE.U32 R4, R23, UR6, R6 ;  /* 0x0000000617047c25 */ /* 0x000fc8000f8e0006 */
[----:B------:R-:W-:Y:S02]  /*22b0*/  IMAD.IADD R11, R5, 0x1, R11 ;  /* 0x00000001050b7824 */ /* 0x000fe400078e020b */
[----:B------:R-:W-:Y:S01]  /*22c0*/  IMAD.MOV.U32 R10, RZ, RZ, R4 ;  /* 0x000000ffff0a7224 */ /* 0x000fe200078e0004 */
[----:B------:R-:W-:Y:S06]  /*22d0*/  @P0 BRA `(.L_x_32) ;  /* 0x0000008000600947 */ /* 0x000fec0003800000 */
[----:B------:R-:W0:Y:S01]  /*22e0*/  LDC.64 R4, c[0x0][0x5c8] ;  /* 0x00017200ff047b82 */ /* 0x000e220000000a00 */
[----:B-----5:R-:W-:Y:S01]  /*22f0*/  FSETP.NEU.AND P0, PT, R156, RZ, PT ;  /* 0x000000ff9c00720b */ /* 0x020fe20003f0d000 */
[----:B------:R-:W-:Y:S01]  /*2300*/  BSSY B0, `(.L_x_32) ;  /* 0x0000815000007945 */ /* 0x000fe20003800000 */
[----:B------:R-:W-:-:S04]  /*2310*/  ISETP.GT.AND P3, PT, R3, RZ, PT ;  /* 0x000000ff0300720c */ /* 0x000fc80003f64270 */
[----:B------:R-:W-:Y:S01]  /*2320*/  ISETP.GT.AND P2, PT, R0, RZ, P3 ;  /* 0x000000ff0000720c */ /* 0x000fe20001f44270 */
[-C--:B0-----:R-:W-:Y:S02]  /*2330*/  IMAD R12, R9, R4.reuse, RZ ;  /* 0x00000004090c7224 */ /* 0x081fe400078e02ff */
[----:B------:R-:W-:-:S04]  /*2340*/  IMAD.WIDE.U32 R170, R157, R4, R10 ;  /* 0x000000049daa7225 */ /* 0x000fc800078e000a */
[----:B------:R-:W-:-:S04]  /*2350*/  IMAD R11, R157, R5, R12 ;  /* 0x000000059d0b7224 */ /* 0x000fc800078e020c */
[----:B------:R-:W-:Y:S01]  /*2360*/  IMAD.IADD R173, R171, 0x1, R11 ;  /* 0x00000001abad7824 */ /* 0x000fe200078e020b */
[----:B------:R-:W-:Y:S06]  /*2370*/  @!P0 BRA `(.L_x_33) ;  /* 0x0000005c00108947 */ /* 0x000fec0003800000 */
[----:B------:R-:W0:Y:S01]  /*2380*/  LDC.64 R12, c[0x0][0x5b8] ;  /* 0x00016e00ff0c7b82 */ /* 0x000e220000000a00 */
[----:B------:R-:W-:-:S07]  /*2390*/  ULDC.64 UR4, c[0x0][0x5c0] ;  /* 0x0001700000047ab9 */ /* 0x000fce0000000a00 */
[----:B------:R-:W1:Y:S08]  /*23a0*/  LDC.64 R14, c[0x0][0x5b0] ;  /* 0x00016c00ff0e7b82 */ /* 0x000e700000000a00 */
[----:B------:R-:W2:Y:S01]  /*23b0*/  LDC.64 R10, c[0x0][0x5a8] ;  /* 0x00016a00ff0a7b82 */ /* 0x000ea20000000a00 */
[----:B0-----:R-:W-:-:S04]  /*23c0*/  IMAD R20, R21, R12, RZ ;  /* 0x0000000c15147224 */ /* 0x001fc800078e02ff */
[C---:B------:R-:W-:Y:S02]  /*23d0*/  IMAD R13, R23.reuse, R13, R20 ;  /* 0x0000000d170d7224 */ /* 0x040fe400078e0214 */
[----:B------:R-:W-:-:S04]  /*23e0*/  IMAD.WIDE.U32 R20, R23, R12, R6 ;  /* 0x0000000c17147225 */ /* 0x000fc800078e0006 */
[-C--:B-1----:R-:W-:Y:S02]  /*23f0*/  IMAD R154, R9, R14.reuse, RZ ;  /* 0x0000000e099a7224 */ /* 0x082fe400078e02ff */
[----:B------:R-:W-:Y:S02]  /*2400*/  IMAD.IADD R159, R21, 0x1, R13 ;  /* 0x00000001159f7824 */ /* 0x000fe400078e020d */
[----:B------:R-:W-:Y:S02]  /*2410*/  IMAD.MOV.U32 R158, RZ, RZ, R20 ;  /* 0x000000ffff9e7224 */ /* 0x000fe400078e0014 */
[C---:B------:R-:W-:Y:S02]  /*2420*/  IMAD R171, R157.reuse, R15, R154 ;  /* 0x0000000f9dab7224 */ /* 0x040fe400078e029a */
[----:B------:R-:W-:-:S04]  /*2430*/  IMAD.WIDE.U32 R160, R157, R14, R158 ;  /* 0x0000000e9da07225 */ /* 0x000fc800078e009e */
[----:B------:R-:W-:Y:S01]  /*2440*/  IMAD.IADD R154, R161, 0x1, R171 ;  /* 0x00000001a19a7824 */ /* 0x000fe200078e02ab */
[----:B--2---:R-:W-:-:S04]  /*2450*/  LEA R162, P0, R160, R10, 0x2 ;  /* 0x0000000aa0a27211 */ /* 0x004fc800078010ff */
[----:B------:R-:W-:-:S05]  /*2460*/  LEA.HI.X R163, R160, R11, R154, 0x2, P0 ;  /* 0x0000000ba0a37211 */ /* 0x000fca00000f149a */
[----:B------:R0:W2:Y:S01]  /*2470*/  @P2 LDG.E.LTC128B R154, desc[UR36][R162.64] ;  /* 0x00000024a29a2981 */ /* 0x0000a2000c1e1920 */
[----:B------:R-:W-:Y:S01]  /*2480*/  LEA R160, P0, R170, UR4, 0x2 ;  /* 0x00000004aaa07c11 */ /* 0x000fe2000f8010ff */
[----:B------:R-:W-:Y:S01]  /*2490*/  IMAD.WIDE.U32 R164, R157, R14, R6 ;  /* 0x0000000e9da47225 */ /* 0x000fe200078e0006 */
[----:B------:R-:W-:Y:S01]  /*24a0*/  ISETP.GT.AND P1, PT, R0, 0x1, P3 ;  /* 0x000000010000780c */ /* 0x000fe20001f24270 */
[----:B------:R-:W-:Y:S02]  /*24b0*/  BSSY B1, `(.L_x_34) ;  /* 0x0000011000017945 */ /* 0x000fe40003800000 */
[----:B------:R-:W-:Y:S02]  /*24c0*/  IMAD.IADD R165, R171, 0x1, R165 ;  /* 0x00000001aba57824 */ /* 0x000fe400078e02a5 */
[----:B------:R-:W-:Y:S01]  /*24d0*/  IMAD.WIDE.U32 R166, R23, R12, R164 ;  /* 0x0000000c17a67225 */ /* 0x000fe200078e00a4 */
[----:B0-----:R-:W-:-:S03]  /*24e0*/  SHF.L.U64.HI R163, R14, 0x3, R15 ;  /* 0x000000030ea37819 */ /* 0x001fc6000001020f */
[----:B------:R-:W-:Y:S01]  /*24f0*/  IMAD.SHL.U32 R162, R14, 0x8, RZ ;  /* 0x000000080ea27824 */ /* 0x000fe200078e00ff */
[----:B--2---:R-:W-:-:S05]  /*2500*/  LOP3.LUT R161, R154, 0xffffe000, RZ, 0xc0, !PT ;  /* 0xffffe0009aa17812 */ /* 0x004fca00078ec0ff */
[----:B------:R-:W-:Y:S01]  /*2510*/  FMUL R169, R161, R156 ;  /* 0x0000009ca1a97220 */ /* 0x000fe20000400000 */
[----:B------:R-:W-:Y:S01]  /*2520*/  LEA.HI.X R161, R170, UR5, R173, 0x2, P0 ;  /* 0x00000005aaa17c11 */ /* 0x000fe200080f14ad */
[----:B------:R-:W-:Y:S01]  /*2530*/  IMAD.WIDE.U32 R172, R157, R14, R162 ;  /* 0x0000000e9dac7225 */ /* 0x000fe200078e00a2 */
[----:B------:R-:W-:-:S03]  /*2540*/  LEA R164, P0, R166, R10, 0x2 ;  /* 0x0000000aa6a47211 */ /* 0x000fc600078010ff */
[----:B------:R-:W-:Y:S01]  /*2550*/  FFMA R169, R88, R155, R169 ;  /* 0x0000009b58a97223 */ /* 0x000fe200000000a9 */
[----:B------:R-:W-:-:S04]  /*2560*/  IMAD.IADD R88, R13, 0x1, R167 ;  /* 0x000000010d587824 */ /* 0x000fc800078e02a7 */
[----:B------:R-:W-:Y:S02]  /*2570*/  F2FP.TF32.F32.PACK_B R169, R169 ;  /* 0x000000a9ffa9723e */ /* 0x000fe400024050ff */
[----:B------:R-:W-:-:S03]  /*2580*/  LEA.HI.X R165, R166, R11, R88, 0x2, P0 ;  /* 0x0000000ba6a57211 */ /* 0x000fc600000f1458 */
[----:B------:R0:W-:Y:S01]  /*2590*/  @P2 STG.E desc[UR36][R160.64], R169 ;  /* 0x000000a9a0002986 */ /* 0x0001e2000c101924 */
[----:B------:R-:W-:Y:S05]  /*25a0*/  @!P1 BRA `(.L_x_35) ;  /* 0x0000000000049947 */ /* 0x000fea0003800000 */
[----:B------:R1:W5:Y:S02]  /*25b0*/  LDG.E.LTC128B R154, desc[UR36][R164.64+0x4] ;  /* 0x00000424a49a7981 */ /* 0x000364000c1e1920 */
.L_x_35:
[----:B------:R-:W-:Y:S05]  /*25c0*/  BSYNC B1 ;  /* 0x0000000000017941 */ /* 0x000fea0003800000 */
.L_x_34:
[----:B-----5:R-:W-:Y:S01]  /*25d0*/  LOP3.LUT R167, R154, 0xffffe000, RZ, 0xc0, !PT ;  /* 0xffffe0009aa77812 */ /* 0x020fe200078ec0ff */
[----:B------:R-:W-:Y:S01]  /*25e0*/  IMAD.IADD R171, R171, 0x1, R173 ;  /* 0x00000001abab7824 */ /* 0x000fe200078e02ad */
[----:B------:R-:W-:Y:S02]  /*25f0*/  ISETP.GT.AND P0, PT, R3, 0x8, PT ;  /* 0x000000080300780c */ /* 0x000fe40003f04270 */
[----:B------:R-:W-:Y:S01]  /*2600*/  IADD3 R166, P4, R20, R172, RZ ;  /* 0x000000ac14a67210 */ /* 0x000fe20007f9e0ff */
[----:B------:R-:W-:Y:S01]  /*2610*/  FMUL R88, R167, R156 ;  /* 0x0000009ca7587220 */ /* 0x000fe20000400000 */
[----:B------:R-:W-:-:S03]  /*2620*/  ISETP.GT.AND P2, PT, R0, RZ, P0 ;  /* 0x000000ff0000720c */ /* 0x000fc60000744270 */
[----:B------:R-:W-:Y:S01]  /*2630*/  FFMA R175, R89, R155, R88 ;  /* 0x0000009b59af7223 */ /* 0x000fe20000000058 */
[----:B------:R-:W-:Y:S01]  /*2640*/  IMAD.X R167, R171, 0x1, R159, P4 ;  /* 0x00000001aba77824 */ /* 0x000fe200020e069f */
[----:B------:R-:W-:-:S03]  /*2650*/  LEA R88, P4, R166, R10, 0x2 ;  /* 0x0000000aa6587211 */ /* 0x000fc600078810ff */
[----:B------:R-:W-:Y:S02]  /*2660*/  F2FP.TF32.F32.PACK_B R175, R175 ;  /* 0x000000afffaf723e */ /* 0x000fe400024050ff */
[----:B------:R-:W-:-:S03]  /*2670*/  LEA.HI.X R89, R166, R11, R167, 0x2, P4 ;  /* 0x0000000ba6597211 */ /* 0x000fc600020f14a7 */
[----:B------:R2:W-:Y:S04]  /*2680*/  @P1 STG.E desc[UR36][R160.64+0x4], R175 ;  /* 0x000004afa0001986 */ /* 0x0005e8000c101924 */
[----:B------:R3:W0:Y:S01]  /*2690*/  @P2 LDG.E.LTC128B R154, desc[UR36][R88.64] ;  /* 0x00000024589a2981 */ /* 0x000622000c1e1920 */
[----:B------:R-:W-:Y:S01]  /*26a0*/  IMAD.SHL.U32 R167, R4, 0x20, RZ ;  /* 0x0000002004a77824 */ /* 0x000fe200078e00ff */
[----:B------:R-:W-:Y:S01]  /*26b0*/  IADD3 R172, P1, R6, R172, RZ ;  /* 0x000000ac06ac7210 */ /* 0x000fe20007f3e0ff */
[----:B------:R-:W-:Y:S03]  /*26c0*/  BSSY B1, `(.L_x_36) ;  /* 0x0000011000017945 */ /* 0x000fe60003800000 */
[----:B------:R-:W-:Y:S01]  /*26d0*/  IADD3 R170, P4, R167, R160, RZ ;  /* 0x000000a0a7aa7210 */ /* 0x000fe20007f9e0ff */
[----:B------:R-:W-:Y:S01]  /*26e0*/  IMAD.X R173, R7, 0x1, R171, P1 ;  /* 0x0000000107ad7824 */ /* 0x000fe200008e06ab */
[----:B------:R-:W-:Y:S01]  /*26f0*/  ISETP.GT.AND P1, PT, R0, 0x1, P0 ;  /* 0x000000010000780c */ /* 0x000fe20000724270 */
[----:B------:R-:W-:-:S03]  /*2700*/  IMAD.WIDE.U32 R172, R23, R12, R172 ;  /* 0x0000000c17ac7225 */ /* 0x000fc600078e00ac */
[----:B---3--:R-:W-:Y:S02]  /*2710*/  LEA R88, P5, R172, R10, 0x2 ;  /* 0x0000000aac587211 */ /* 0x008fe400078a10ff */
[----:B0-----:R-:W-:-:S05]  /*2720*/  LOP3.LUT R169, R154, 0xffffe000, RZ, 0xc0, !PT ;  /* 0xffffe0009aa97812 */ /* 0x001fca00078ec0ff */
[----:B------:R-:W-:-:S04]  /*2730*/  FMUL R169, R169, R156 ;  /* 0x0000009ca9a97220 */ /* 0x000fc80000400000 */
[----:B------:R-:W-:Y:S01]  /*2740*/  FFMA R177, R90, R155, R169 ;  /* 0x0000009b5ab17223 */ /* 0x000fe200000000a9 */
[----:B------:R-:W-:Y:S01]  /*2750*/  SHF.L.U64.HI R169, R4, 0x5, R5 ;  /* 0x0000000504a97819 */ /* 0x000fe20000010205 */
[----:B------:R-:W-:-:S03]  /*2760*/  IMAD.IADD R90, R13, 0x1, R173 ;  /* 0x000000010d5a7824 */ /* 0x000fc600078e02ad */
[----:B------:R-:W-:Y:S01]  /*2770*/  F2FP.TF32.F32.PACK_B R177, R177 ;  /* 0x000000b1ffb1723e */ /* 0x000fe200024050ff */
[----:B------:R-:W-:Y:S01]  /*2780*/  IMAD.X R171, R169, 0x1, R161, P4 ;  /* 0x00000001a9ab7824 */ /* 0x000fe200020e06a1 */
[----:B------:R-:W-:-:S04]  /*2790*/  LEA.HI.X R89, R172, R11, R90, 0x2, P5 ;  /* 0x0000000bac597211 */ /* 0x000fc800028f145a */
[----:B------:R2:W-:Y:S01]  /*27a0*/  @P2 STG.E desc[UR36][R170.64], R177 ;  /* 0x000000b1aa002986 */ /* 0x0005e2000c101924 */
[----:B------:R-:W-:Y:S05]  /*27b0*/  @!P1 BRA `(.L_x_37) ;  /* 0x0000000000049947 */ /* 0x000fea0003800000 */
[----:B------:R0:W5:Y:S02]  /*27c0*/  LDG.E.LTC128B R154, desc[UR36][R88.64+0x4] ;  /* 0x00000424589a7981 */ /* 0x000164000c1e1920 */
.L_x_37:
[----:B------:R-:W-:Y:S05]  /*27d0*/  BSYNC B1 ;  /* 0x0000000000017941 */ /* 0x000fea0003800000 */
.L_x_36:
[----:B-----5:R-:W-:Y:S01]  /*27e0*/  LOP3.LUT R173, R154, 0xffffe000, RZ, 0xc0, !PT ;  /* 0xffffe0009aad7812 */ /* 0x020fe200078ec0ff */
[----:B------:R-:W-:Y:S01]  /*27f0*/  BSSY B1, `(.L_x_38) ;  /* 0x000000a000017945 */ /* 0x000fe20003800000 */
[----:B------:R-:W-:-:S03]  /*2800*/  ISETP.GT.AND P2, PT, R0, 0x8, P3 ;  /* 0x000000080000780c */ /* 0x000fc60001f44270 */
[----:B------:R-:W-:-:S04]  /*2810*/  FMUL R90, R173, R156 ;  /* 0x0000009cad5a7220 */ /* 0x000fc80000400000 */
[----:B------:R-:W-:Y:S01]  /*2820*/  FFMA R173, R91, R155, R90 ;  /* 0x0000009b5bad7223 */ /* 0x000fe2000000005a */
[----:B------:R-:W-:Y:S02]  /*2830*/  @P1 IMAD.MOV.U32 R90, RZ, RZ, R170 ;  /* 0x000000ffff5a1224 */ /* 0x000fe400078e00aa */
[----:B------:R-:W-:Y:S02]  /*2840*/  @P1 IMAD.MOV.U32 R91, RZ, RZ, R171 ;  /* 0x000000ffff5b1224 */ /* 0x000fe400078e00ab */
[----:B------:R-:W-:-:S05]  /*2850*/  F2FP.TF32.F32.PACK_B R173, R173 ;  /* 0x000000adffad723e */ /* 0x000fca00024050ff */
[----:B------:R3:W-:Y:S01]  /*2860*/  @P1 STG.E desc[UR36][R90.64+0x4], R173 ;  /* 0x000004ad5a001986 */ /* 0x0007e2000c101924 */
[----:B------:R-:W-:Y:S05]  /*2870*/  @!P2 BRA `(.L_x_39) ;  /* 0x000000000004a947 */ /* 0x000fea0003800000 */
[----:B------:R4:W5:Y:S02]  /*2880*/  LDG.E.LTC128B R154, desc[UR36][R164.64+0x20] ;  /* 0x00002024a49a7981 */ /* 0x000964000c1e1920 */
.L_x_39:
[----:B------:R-:W-:Y:S05]  /*2890*/  BSYNC B1 ;  /* 0x0000000000017941 */ /* 0x000fea0003800000 */
.L_x_38:
[----:B---3-5:R-:W-:Y:S01]  /*28a0*/  LOP3.LUT R91, R154, 0xffffe000, RZ, 0xc0, !PT ;  /* 0xffffe0009a5b7812 */ /* 0x028fe200078ec0ff */
[----:B------:R-:W-:Y:S01]  /*28b0*/  @P2 IMAD.MOV.U32 R90, RZ, RZ, R160 ;  /* 0x000000ffff5a2224 */ /* 0x000fe200078e00a0 */
[----:B------:R-:W-:Y:S01]  /*28c0*/  ISETP.GT.AND P1, PT, R0, 0x9, P3 ;  /* 0x000000090000780c */ /* 0x000fe20001f24270 */
[----:B------:R-:W-:Y:S02]  /*28d0*/  BSSY B1, `(.L_x_40) ;  /* 0x0000008000017945 */ /* 0x000fe40003800000 */
[----:B------:R-:W-:-:S04]  /*28e0*/  FMUL R91, R91, R156 ;  /* 0x0000009c5b5b7220 */ /* 0x000fc80000400000 */
[----:B------:R-:W-:Y:S01]  /*28f0*/  FFMA R173, R92, R155, R91 ;  /* 0x0000009b5cad7223 */ /* 0x000fe2000000005b */
[----:B------:R-:W-:-:S04]  /*2900*/  @P2 IMAD.MOV.U32 R91, RZ, RZ, R161 ;  /* 0x000000ffff5b2224 */ /* 0x000fc800078e00a1 */
[----:B------:R-:W-:-:S05]  /*2910*/  F2FP.TF32.F32.PACK_B R173, R173 ;  /* 0x000000adffad723e */ /* 0x000fca00024050ff */
[----:B------:R3:W-:Y:S01]  /*2920*/  @P2 STG.E desc[UR36][R90.64+0x20], R173 ;  /* 0x000020ad5a002986 */ /* 0x0007e2000c101924 */
[----:B------:R-:W-:Y:S05]  /*2930*/  @!P1 BRA `(.L_x_41) ;  /* 0x0000000000049947 */ /* 0x000fea0003800000 */
[----:B------:R0:W5:Y:S02]  /*2940*/  LDG.E.LTC128B R154, desc[UR36][R164.64+0x24] ;  /* 0x00002424a49a7981 */ /* 0x000164000c1e1920 */
.L_x_41:
[----:B------:R-:W-:Y:S05]  /*2950*/  BSYNC B1 ;  /* 0x0000000000017941 */ /* 0x000fea0003800000 */
.L_x_40:
[----:B---3-5:R-:W-:Y:S01]  /*2960*/  LOP3.LUT R91, R154, 0xffffe000, RZ, 0xc0, !PT ;  /* 0xffffe0009a5b7812 */ /* 0x028fe200078ec0ff */
[----:B------:R-:W-:Y:S01]  /*2970*/  BSSY B1, `(.L_x_42) ;  /* 0x000000a000017945 */ /* 0x000fe20003800000 */
[----:B------:R-:W-:-:S03]  /*2980*/  ISETP.GT.AND P2, PT, R0, 0x8, P0 ;  /* 0x000000080000780c */ /* 0x000fc60000744270 */
[----:B------:R-:W-:Y:S01]  /*2990*/  FMUL R90, R91, R156 ;  /* 0x0000009c5b5a7220 */ /* 0x000fe20000400000 */
[----:B------:R-:W-:-:S03]  /*29a0*/  @P1 IMAD.MOV.U32 R91, RZ, RZ, R161 ;  /* 0x000000ffff5b1224 */ /* 0x000fc600078e00a1 */
[----:B------:R-:W-:Y:S01]  /*29b0*/  FFMA R93, R93, R155, R90 ;  /* 0x0000009b5d5d7223 */ /* 0x000fe2000000005a */
[----:B------:R-:W-:-:S04]  /*29c0*/  @P1 IMAD.MOV.U32 R90, RZ, RZ, R160 ;  /* 0x000000ffff5a1224 */ /* 0x000fc800078e00a0 */
[----:B------:R-:W-:-:S05]  /*29d0*/  F2FP.TF32.F32.PACK_B R93, R93 ;  /* 0x0000005dff5d723e */ /* 0x000fca00024050ff */
[----:B------:R3:W-:Y:S01]  /*29e0*/  @P1 STG.E desc[UR36][R90.64+0x24], R93 ;  /* 0x0000245d5a001986 */ /* 0x0007e2000c101924 */
[----:B------:R-:W-:Y:S05]  /*29f0*/  @!P2 BRA `(.L_x_43) ;  /* 0x000000000004a947 */ /* 0x000fea0003800000 */
[----:B------:R0:W5:Y:S02]  /*2a00*/  LDG.E.LTC128B R154, desc[UR36][R88.64+0x20] ;  /* 0x00002024589a7981 */ /* 0x000164000c1e1920 */
.L_x_43:
[----:B------:R-:W-:Y:S05]  /*2a10*/  BSYNC B1 ;  /* 0x0000000000017941 */ /* 0x000fea0003800000 */
.L_x_42:
        /* <DEDUP_REMOVED lines=11> */
.L_x_45:
[----:B------:R-:W-:Y:S05]  /*2ad0*/  BSYNC B1 ;  /* 0x0000000000017941 */ /* 0x000fea0003800000 */
.L_x_44:
        /* <DEDUP_REMOVED lines=11> */
.L_x_47:
[----:B------:R-:W-:Y:S05]  /*2b90*/  BSYNC B1 ;  /* 0x0000000000017941 */ /* 0x000fea0003800000 */
.L_x_46:
        /* <DEDUP_REMOVED lines=11> */
.L_x_49:
[----:B------:R-:W-:Y:S05]  /*2c50*/  BSYNC B1 ;  /* 0x0000000000017941 */ /* 0x000fea0003800000 */
.L_x_48:
        /* <DEDUP_REMOVED lines=11> */
.L_x_51:
[----:B------:R-:W-:Y:S05]  /*2d10*/  BSYNC B1 ;  /* 0x0000000000017941 */ /* 0x000fea0003800000 */
.L_x_50:
        /* <DEDUP_REMOVED lines=11> */
.L_x_53:
[----:B------:R-:W-:Y:S05]  /*2dd0*/  BSYNC B1 ;  /* 0x0000000000017941 */ /* 0x000fea0003800000 */
.L_x_52:
        /* <DEDUP_REMOVED lines=11> */
.L_x_55:
[----:B------:R-:W-:Y:S05]  /*2e90*/  BSYNC B1 ;  /* 0x0000000000017941 */ /* 0x000fea0003800000 */
.L_x_54:
        /* <DEDUP_REMOVED lines=11> */
.L_x_57:
[----:B------:R-:W-:Y:S05]  /*2f50*/  BSYNC B1 ;  /* 0x0000000000017941 */ /* 0x000fea0003800000 */
.L_x_56:
        /* <DEDUP_REMOVED lines=11> */
.L_x_59:
[----:B------:R-:W-:Y:S05]  /*3010*/  BSYNC B1 ;  /* 0x0000000000017941 */ /* 0x000fea0003800000 */
.L_x_58:
        /* <DEDUP_REMOVED lines=11> */
.L_x_61:
[----:B------:R-:W-:Y:S05]  /*30d0*/  BSYNC B1 ;  /* 0x0000000000017941 */ /* 0x000fea0003800000 */
.L_x_60:
        /* <DEDUP_REMOVED lines=11> */
.L_x_63:
[----:B------:R-:W-:Y:S05]  /*3190*/  BSYNC B1 ;  /* 0x0000000000017941 */ /* 0x000fea0003800000 */
.L_x_62:
        /* <DEDUP_REMOVED lines=11> */
.L_x_65:
[----:B------:R-:W-:Y:S05]  /*3250*/  BSYNC B1 ;  /* 0x0000000000017941 */ /* 0x000fea0003800000 */
.L_x_64:
        /* <DEDUP_REMOVED lines=11> */
.L_x_67:
[----:B------:R-:W-:Y:S05]  /*3310*/  BSYNC B1 ;  /* 0x0000000000017941 */ /* 0x000fea0003800000 */
.L_x_66:
        /* <DEDUP_REMOVED lines=11> */
.L_x_69:
[----:B------:R-:W-:Y:S05]  /*33d0*/  BSYNC B1 ;  /* 0x0000000000017941 */ /* 0x000fea0003800000 */
.L_x_68:
        /* <DEDUP_REMOVED lines=11> */
.L_x_71:
[----:B------:R-:W-:Y:S05]  /*3490*/  BSYNC B1 ;  /* 0x0000000000017941 */ /* 0x000fea0003800000 */
.L_x_70:
        /* <DEDUP_REMOVED lines=11> */
.L_x_73:
[----:B------:R-:W-:Y:S05]  /*3550*/  BSYNC B1 ;  /* 0x0000000000017941 */ /* 0x000fea0003800000 */
.L_x_72:
        /* <DEDUP_REMOVED lines=11> */
.L_x_75:
[----:B------:R-:W-:Y:S05]  /*3610*/  BSYNC B1 ;  /* 0x0000000000017941 */ /* 0x000fea0003800000 */
.L_x_74:
        /* <DEDUP_REMOVED lines=11> */
.L_x_77:
[----:B------:R-:W-:Y:S05]  /*36d0*/  BSYNC B1 ;  /* 0x0000000000017941 */ /* 0x000fea0003800000 */
.L_x_76:
        /* <DEDUP_REMOVED lines=11> */
.L_x_79:
[----:B------:R-:W-:Y:S05]  /*3790*/  BSYNC B1 ;  /* 0x0000000000017941 */ /* 0x000fea0003800000 */
.L_x_78:
        /* <DEDUP_REMOVED lines=11> */
.L_x_81:
[----:B------:R-:W-:Y:S05]  /*3850*/  BSYNC B1 ;  /* 0x0000000000017941 */ /* 0x000fea0003800000 */
.L_x_80:
        /* <DEDUP_REMOVED lines=11> */
.L_x_83:
[----:B------:R-:W-:Y:S05]  /*3910*/  BSYNC B1 ;  /* 0x0000000000017941 */ /* 0x000fea0003800000 */
.L_x_82:
        /* <DEDUP_REMOVED lines=11> */
.L_x_85:
[----:B------:R-:W-:Y:S05]  /*39d0*/  BSYNC B1 ;  /* 0x0000000000017941 */ /* 0x000fea0003800000 */
.L_x_84:
        /* <DEDUP_REMOVED lines=11> */
.L_x_87:
[----:B------:R-:W-:Y:S05]  /*3a90*/  BSYNC B1 ;  /* 0x0000000000017941 */ /* 0x000fea0003800000 */
.L_x_86:
        /* <DEDUP_REMOVED lines=11> */
.L_x_89:
[----:B------:R-:W-:Y:S05]  /*3b50*/  BSYNC B1 ;  /* 0x0000000000017941 */ /* 0x000fea0003800000 */
.L_x_88:
        /* <DEDUP_REMOVED lines=11> */
.L_x_91:
[----:B------:R-:W-:Y:S05]  /*3c10*/  BSYNC B1 ;  /* 0x0000000000017941 */ /* 0x000fea0003800000 */
.L_x_90:
        /* <DEDUP_REMOVED lines=11> */
.L_x_93:
[----:B------:R-:W-:Y:S05]  /*3cd0*/  BSYNC B1 ;  /* 0x0000000000017941 */ /* 0x000fea0003800000 */
.L_x_92:
        /* <DEDUP_REMOVED lines=11> */
.L_x_95:
[----:B------:R-:W-:Y:S05]  /*3d90*/  BSYNC B1 ;  /* 0x0000000000017941 */ /* 0x000fea0003800000 */
.L_x_94:
        /* <DEDUP_REMOVED lines=11> */
.L_x_97:
[----:B------:R-:W-:Y:S05]  /*3e50*/  BSYNC B1 ;  /* 0x0000000000017941 */ /* 0x000fea0003800000 */
.L_x_96:
        /* <DEDUP_REMOVED lines=11> */
.L_x_99:
[----:B------:R-:W-:Y:S05]  /*3f10*/  BSYNC B1 ;  /* 0x0000000000017941 */ /* 0x000fea0003800000 */
.L_x_98:
        /* <DEDUP_REMOVED lines=11> */
.L_x_101:
[----:B------:R-:W-:Y:S05]  /*3fd0*/  BSYNC B1 ;  /* 0x0000000000017941 */ /* 0x000fea0003800000 */
.L_x_100:
        /* <DEDUP_REMOVED lines=11> */
.L_x_103:
[----:B------:R-:W-:Y:S05]  /*4090*/  BSYNC B1 ;  /* 0x0000000000017941 */ /* 0x000fea0003800000 */
.L_x_102:
        /* <DEDUP_REMOVED lines=11> */
.L_x_105:
[----:B------:R-:W-:Y:S05]  /*4150*/  BSYNC B1 ;  /* 0x0000000000017941 */ /* 0x000fea0003800000 */
.L_x_104:
        /* <DEDUP_REMOVED lines=11> */
.L_x_107:
[----:B------:R-:W-:Y:S05]  /*4210*/  BSYNC B1 ;  /* 0x0000000000017941 */ /* 0x000fea0003800000 */
.L_x_106:
        /* <DEDUP_REMOVED lines=11> */
.L_x_109:
[----:B------:R-:W-:Y:S05]  /*42d0*/  BSYNC B1 ;  /* 0x0000000000017941 */ /* 0x000fea0003800000 */
.L_x_108:
        /* <DEDUP_REMOVED lines=11> */
.L_x_111:
[----:B------:R-:W-:Y:S05]  /*4390*/  BSYNC B1 ;  /* 0x0000000000017941 */ /* 0x000fea0003800000 */
.L_x_110:
        /* <DEDUP_REMOVED lines=11> */
.L_x_113:
[----:B------:R-:W-:Y:S05]  /*4450*/  BSYNC B1 ;  /* 0x0000000000017941 */ /* 0x000fea0003800000 */
.L_x_112:
        /* <DEDUP_REMOVED lines=11> */
.L_x_115:
[----:B------:R-:W-:Y:S05]  /*4510*/  BSYNC B1 ;  /* 0x0000000000017941 */ /* 0x000fea0003800000 */
.L_x_114:
        /* <DEDUP_REMOVED lines=11> */
.L_x_117:
[----:B------:R-:W-:Y:S05]  /*45d0*/  BSYNC B1 ;  /* 0x0000000000017941 */ /* 0x000fea0003800000 */
.L_x_116:
        /* <DEDUP_REMOVED lines=11> */
.L_x_119:
[----:B------:R-:W-:Y:S05]  /*4690*/  BSYNC B1 ;  /* 0x0000000000017941 */ /* 0x000fea0003800000 */
.L_x_118:
        /* <DEDUP_REMOVED lines=11> */
.L_x_121:
[----:B------:R-:W-:Y:S05]  /*4750*/  BSYNC B1 ;  /* 0x0000000000017941 */ /* 0x000fea0003800000 */
.L_x_120:
        /* <DEDUP_REMOVED lines=11> */
.L_x_123:
[----:B------:R-:W-:Y:S05]  /*4810*/  BSYNC B1 ;  /* 0x0000000000017941 */ /* 0x000fea0003800000 */
.L_x_122:
        /* <DEDUP_REMOVED lines=11> */
.L_x_125:
[----:B------:R-:W-:Y:S05]  /*48d0*/  BSYNC B1 ;  /* 0x0000000000017941 */ /* 0x000fea0003800000 */
.L_x_124:
        /* <DEDUP_REMOVED lines=11> */
.L_x_127:
[----:B------:R-:W-:Y:S05]  /*4990*/  BSYNC B1 ;  /* 0x0000000000017941 */ /* 0x000fea0003800000 */
.L_x_126:
        /* <DEDUP_REMOVED lines=11> */
.L_x_129:
[----:B------:R-:W-:Y:S05]  /*4a50*/  BSYNC B1 ;  /* 0x0000000000017941 */ /* 0x000fea0003800000 */
.L_x_128:
        /* <DEDUP_REMOVED lines=11> */
.L_x_131:
[----:B------:R-:W-:Y:S05]  /*4b10*/  BSYNC B1 ;  /* 0x0000000000017941 */ /* 0x000fea0003800000 */
.L_x_130:
        /* <DEDUP_REMOVED lines=11> */
.L_x_133:
[----:B------:R-:W-:Y:S05]  /*4bd0*/  BSYNC B1 ;  /* 0x0000000000017941 */ /* 0x000fea0003800000 */
.L_x_132:
        /* <DEDUP_REMOVED lines=11> */
.L_x_135:
[----:B------:R-:W-:Y:S05]  /*4c90*/  BSYNC B1 ;  /* 0x0000000000017941 */ /* 0x000fea0003800000 */
.L_x_134:
        /* <DEDUP_REMOVED lines=11> */
.L_x_137:
[----:B------:R-:W-:Y:S05]  /*4d50*/  BSYNC B1 ;  /* 0x0000000000017941 */ /* 0x000fea0003800000 */
.L_x_136:
        /* <DEDUP_REMOVED lines=11> */
.L_x_139:
[----:B------:R-:W-:Y:S05]  /*4e10*/  BSYNC B1 ;  /* 0x0000000000017941 */ /* 0x000fea0003800000 */
.L_x_138:
        /* <DEDUP_REMOVED lines=11> */
.L_x_141:
[----:B------:R-:W-:Y:S05]  /*4ed0*/  BSYNC B1 ;  /* 0x0000000000017941 */ /* 0x000fea0003800000 */
.L_x_140:
        /* <DEDUP_REMOVED lines=11> */
.L_x_143:
[----:B------:R-:W-:Y:S05]  /*4f90*/  BSYNC B1 ;  /* 0x0000000000017941 */ /* 0x000fea0003800000 */
.L_x_142:
        /* <DEDUP_REMOVED lines=11> */
.L_x_145:
[----:B------:R-:W-:Y:S05]  /*5050*/  BSYNC B1 ;  /* 0x0000000000017941 */ /* 0x000fea0003800000 */
.L_x_144:
        /* <DEDUP_REMOVED lines=11> */
.L_x_147:
[----:B------:R-:W-:Y:S05]  /*5110*/  BSYNC B1 ;  /* 0x0000000000017941 */ /* 0x000fea0003800000 */
.L_x_146:
        /* <DEDUP_REMOVED lines=11> */
.L_x_149:
[----:B------:R-:W-:Y:S05]  /*51d0*/  BSYNC B1 ;  /* 0x0000000000017941 */ /* 0x000fea0003800000 */
.L_x_148:
        /* <DEDUP_REMOVED lines=11> */
.L_x_151:
[----:B------:R-:W-:Y:S05]  /*5290*/  BSYNC B1 ;  /* 0x0000000000017941 */ /* 0x000fea0003800000 */
.L_x_150:
        /* <DEDUP_REMOVED lines=11> */
.L_x_153:
[----:B------:R-:W-:Y:S05]  /*5350*/  BSYNC B1 ;  /* 0x0000000000017941 */ /* 0x000fea0003800000 */
.L_x_152:
        /* <DEDUP_REMOVED lines=11> */
.L_x_155:
[----:B------:R-:W-:Y:S05]  /*5410*/  BSYNC B1 ;  /* 0x0000000000017941 */ /* 0x000fea0003800000 */
.L_x_154:
[----:B---3-5:R-:W-:Y:S01]  /*5420*/  LOP3.LUT R91, R154, 0xffffe000, RZ, 0xc0, !PT ;  /* 0xffffe0009a5b7812 */ /* 0x028fe200078ec0ff */
[----:B------:R-:W-:Y:S01]  /*5430*/  @P2 IMAD.MOV.U32 R8, RZ, RZ, R170 ;  /* 0x000000ffff082224 */ /* 0x000fe200078e00aa */
[----:B------:R-:W-:Y:S01]  /*5440*/  IADD3 R157, P1, R157, 0x80, RZ ;  /* 0x000000809d9d7810 */ /* 0x000fe20007f3e0ff */
[----:B------:R-:W-:Y:S02]  /*5450*/  BSSY B1, `(.L_x_156) ;  /* 0x000000b000017945 */ /* 0x000fe40003800000 */
[----:B------:R-:W-:Y:S02]  /*5460*/  FMUL R91, R91, R156 ;  /* 0x0000009c5b5b7220 */ /* 0x000fe40000400000 */
[----:B------:R-:W-:Y:S01]  /*5470*/  IMAD.X R9, RZ, RZ, R9, P1 ;  /* 0x000000ffff097224 */ /* 0x000fe200008e0609 */
[----:B------:R-:W-:Y:S01]  /*5480*/  ISETP.GT.AND P1, PT, R0, 0x79, P0 ;  /* 0x000000790000780c */ /* 0x000fe20000724270 */
[----:B------:R-:W-:Y:S02]  /*5490*/  FFMA R91, R150, R155, R91 ;  /* 0x0000009b965b7223 */ /* 0x000fe4000000005b */
[----:B------:R-:W-:-:S02]  /*54a0*/  IMAD R90, R9, R14, RZ ;  /* 0x0000000e095a7224 */ /* 0x000fc400078e02ff */
[----:B------:R-:W-:Y:S01]  /*54b0*/  @P2 IMAD.MOV.U32 R9, RZ, RZ, R171 ;  /* 0x000000ffff092224 */ /* 0x000fe200078e00ab */
[----:B------:R-:W-:-:S05]  /*54c0*/  F2FP.TF32.F32.PACK_B R91, R91 ;  /* 0x0000005bff5b723e */ /* 0x000fca00024050ff */
[----:B------:R3:W-:Y:S02]  /*54d0*/  @P2 STG.E desc[UR36][R8.64+0x1e0], R91 ;  /* 0x0001e05b08002986 */ /* 0x0007e4000c101924 */
[----:B------:R-:W-:Y:S05]  /*54e0*/  @!P1 BRA `(.L_x_157) ;  /* 0x0000000000049947 */ /* 0x000fea0003800000 */
[----:B------:R0:W5:Y:S02]  /*54f0*/  LDG.E.LTC128B R154, desc[UR36][R88.64+0x1e4] ;  /* 0x0001e424589a7981 */ /* 0x000164000c1e1920 */
.L_x_157:
[----:B------:R-:W-:Y:S05]  /*5500*/  BSYNC B1 ;  /* 0x0000000000017941 */ /* 0x000fea0003800000 */
.L_x_156:
[----:B0----5:R-:W-:Y:S01]  /*5510*/  LOP3.LUT R89, R154, 0xffffe000, RZ, 0xc0, !PT ;  /* 0xffffe0009a597812 */ /* 0x021fe200078ec0ff */
[----:B------:R-:W-:Y:S01]  /*5520*/  IMAD R97, R157, R15, R90 ;  /* 0x0000000f9d617224 */ /* 0x000fe200078e025a */
[----:B------:R-:W-:Y:S01]  /*5530*/  ISETP.GT.AND P0, PT, R3, 0x80, PT ;  /* 0x000000800300780c */ /* 0x000fe20003f04270 */
[----:B---3--:R-:W-:-:S04]  /*5540*/  IMAD.WIDE.U32 R8, R157, R14, R158 ;  /* 0x0000000e9d087225 */ /* 0x008fc800078e009e */
[----:B------:R-:W-:Y:S01]  /*5550*/  FMUL R88, R89, R156 ;  /* 0x0000009c59587220 */ /* 0x000fe20000400000 */
[----:B------:R-:W-:Y:S01]  /*5560*/  ISETP.GT.AND P3, PT, R0, RZ, P0 ;  /* 0x000000ff0000720c */ /* 0x000fe20000764270 */
[----:B------:R-:W-:Y:S02]  /*5570*/  IMAD.IADD R9, R9, 0x1, R97 ;  /* 0x0000000109097824 */ /* 0x000fe400078e0261 */
[----:B------:R-:W-:Y:S01]  /*5580*/  FFMA R151, R151, R155, R88 ;  /* 0x0000009b97977223 */ /* 0x000fe20000000058 */
[----:B------:R-:W-:-:S04]  /*5590*/  LEA R88, P2, R8, R10, 0x2 ;  /* 0x0000000a08587211 */ /* 0x000fc800078410ff */
[----:B------:R-:W-:Y:S02]  /*55a0*/  F2FP.TF32.F32.PACK_B R151, R151 ;  /* 0x00000097ff97723e */ /* 0x000fe400024050ff */
[----:B------:R-:W-:-:S03]  /*55b0*/  LEA.HI.X R89, R8, R11, R9, 0x2, P2 ;  /* 0x0000000b08597211 */ /* 0x000fc600010f1409 */
[----:B------:R0:W-:Y:S04]  /*55c0*/  @P1 STG.E desc[UR36][R170.64+0x1e4], R151 ;  /* 0x0001e497aa001986 */ /* 0x0001e8000c101924 */
[----:B------:R-:W3:Y:S01]  /*55d0*/  @P3 LDG.E.LTC128B R154, desc[UR36][R88.64] ;  /* 0x00000024589a3981 */ /* 0x000ee2000c1e1920 */
[----:B------:R-:W-:Y:S01]  /*55e0*/  IMAD.WIDE.U32 R8, R157, R14, R6 ;  /* 0x0000000e9d087225 */ /* 0x000fe200078e0006 */
[----:B------:R-:W-:Y:S01]  /*55f0*/  SHF.L.U64.HI R95, R4, 0x9, R5 ;  /* 0x00000009045f7819 */ /* 0x000fe20000010205 */
[----:B------:R-:W-:Y:S01]  /*5600*/  BSSY B1, `(.L_x_158) ;  /* 0x0000011000017945 */ /* 0x000fe20003800000 */
[----:B------:R-:W-:Y:S01]  /*5610*/  ISETP.GT.AND P2, PT, R0, 0x1, P0 ;  /* 0x000000010000780c */ /* 0x000fe20000744270 */
[----:B------:R-:W-:Y:S02]  /*5620*/  IMAD.IADD R9, R97, 0x1, R9 ;  /* 0x0000000161097824 */ /* 0x000fe400078e0209 */
[----:B------:R-:W-:-:S02]  /*5630*/  IMAD.SHL.U32 R93, R4, 0x200, RZ ;  /* 0x00000200045d7824 */ /* 0x000fc400078e00ff */
[----:B------:R-:W-:-:S03]  /*5640*/  IMAD.WIDE.U32 R90, R23, R12, R8 ;  /* 0x0000000c175a7225 */ /* 0x000fc600078e0008 */
[----:B------:R-:W-:Y:S01]  /*5650*/  IADD3 R8, P1, R93, R160, RZ ;  /* 0x000000a05d087210 */ /* 0x000fe20007f3e0ff */
[----:B------:R-:W-:Y:S01]  /*5660*/  IMAD.IADD R5, R13, 0x1, R91 ;  /* 0x000000010d057824 */ /* 0x000fe200078e025b */
[----:B------:R-:W-:-:S03]  /*5670*/  LEA R4, P4, R90, R10, 0x2 ;  /* 0x0000000a5a047211 */ /* 0x000fc600078810ff */
[----:B------:R-:W-:Y:S01]  /*5680*/  IMAD.X R9, R95, 0x1, R161, P1 ;  /* 0x000000015f097824 */ /* 0x000fe200008e06a1 */
[----:B------:R-:W-:Y:S02]  /*5690*/  LEA.HI.X R5, R90, R11, R5, 0x2, P4 ;  /* 0x0000000b5a057211 */ /* 0x000fe400020f1405 */
[----:B---3--:R-:W-:-:S05]  /*56a0*/  LOP3.LUT R15, R154, 0xffffe000, RZ, 0xc0, !PT ;  /* 0xffffe0009a0f7812 */ /* 0x008fca00078ec0ff */
[----:B------:R-:W-:-:S04]  /*56b0*/  FMUL R15, R15, R156 ;  /* 0x0000009c0f0f7220 */ /* 0x000fc80000400000 */
[----:B------:R-:W-:-:S05]  /*56c0*/  FFMA R15, R24, R155, R15 ;  /* 0x0000009b180f7223 */ /* 0x000fca000000000f */
[----:B------:R-:W-:-:S05]  /*56d0*/  F2FP.TF32.F32.PACK_B R15, R15 ;  /* 0x0000000fff0f723e */ /* 0x000fca00024050ff */
[----:B------:R0:W-:Y:S01]  /*56e0*/  @P3 STG.E desc[UR36][R8.64], R15 ;  /* 0x0000000f08003986 */ /* 0x0001e2000c101924 */
[----:B------:R-:W-:Y:S05]  /*56f0*/  @!P2 BRA `(.L_x_159) ;  /* 0x000000000004a947 */ /* 0x000fea0003800000 */
[----:B------:R3:W5:Y:S02]  /*5700*/  LDG.E.LTC128B R154, desc[UR36][R4.64+0x4] ;  /* 0x00000424049a7981 */ /* 0x000764000c1e1920 */
.L_x_159:
[----:B------:R-:W-:Y:S05]  /*5710*/  BSYNC B1 ;  /* 0x0000000000017941 */ /* 0x000fea0003800000 */
.L_x_158:
[----:B-----5:R-:W-:Y:S01]  /*5720*/  LOP3.LUT R21, R154, 0xffffe000, RZ, 0xc0, !PT ;  /* 0xffffe0009a157812 */ /* 0x020fe200078ec0ff */
[----:B0-----:R-:W-:Y:S01]  /*5730*/  IMAD.WIDE.U32 R14, R157, R14, R162 ;  /* 0x0000000e9d0e7225 */ /* 0x001fe200078e00a2 */
[----:B------:R-:W-:Y:S01]  /*5740*/  ISETP.GT.AND P1, PT, R3, 0x88, PT ;  /* 0x000000880300780c */ /* 0x000fe20003f24270 */
[----:B------:R-:W-:Y:S02]  /*5750*/  BSSY B1, `(.L_x_160) ;  /* 0x000000f000017945 */ /* 0x000fe40003800000 */
[----:B------:R-:W-:Y:S01]  /*5760*/  FMUL R24, R21, R156 ;  /* 0x0000009c15187220 */ /* 0x000fe20000400000 */
[----:B------:R-:W-:Y:S01]  /*5770*/  ISETP.GT.AND P3, PT, R0, RZ, P1 ;  /* 0x000000ff0000720c */ /* 0x000fe20000f64270 */
[----:B------:R-:W-:Y:S01]  /*5780*/  IMAD.IADD R97, R97, 0x1, R15 ;  /* 0x0000000161617824 */ /* 0x000fe200078e020f */
[-C--:B------:R-:W-:Y:S01]  /*5790*/  IADD3 R20, P5, R20, R14.reuse, RZ ;  /* 0x0000000e14147210 */ /* 0x080fe20007fbe0ff */
[----:B------:R-:W-:Y:S01]  /*57a0*/  FFMA R25, R25, R155, R24 ;  /* 0x0000009b19197223 */ /* 0x000fe20000000018 */
[----:B------:R-:W-:-:S03]  /*57b0*/  IADD3 R14, P4, R6, R14, RZ ;  /* 0x0000000e060e7210 */ /* 0x000fc60007f9e0ff */
[----:B------:R-:W-:Y:S01]  /*57c0*/  IMAD.X R158, R97, 0x1, R159, P5 ;  /* 0x00000001619e7824 */ /* 0x000fe200028e069f */
[----:B------:R-:W-:Y:S01]  /*57d0*/  F2FP.TF32.F32.PACK_B R25, R25 ;  /* 0x00000019ff19723e */ /* 0x000fe200024050ff */
[----:B------:R-:W-:Y:S01]  /*57e0*/  IMAD.X R15, R7, 0x1, R97, P4 ;  /* 0x00000001070f7824 */ /* 0x000fe200020e0661 */
[----:B------:R-:W-:-:S03]  /*57f0*/  LEA R6, P5, R20, R10, 0x2 ;  /* 0x0000000a14067211 */ /* 0x000fc600078a10ff */
[----:B------:R0:W-:Y:S01]  /*5800*/  @P2 STG.E desc[UR36][R8.64+0x4], R25 ;  /* 0x0000041908002986 */ /* 0x0001e2000c101924 */
[----:B------:R-:W-:Y:S01]  /*5810*/  LEA.HI.X R7, R20, R11, R158, 0x2, P5 ;  /* 0x0000000b14077211 */ /* 0x000fe200028f149e */
[----:B------:R-:W-:Y:S08]  /*5820*/  @!P3 BRA `(.L_x_161) ;  /* 0x000000000004b947 */ /* 0x000ff00003800000 */
[----:B------:R0:W5:Y:S02]  /*5830*/  LDG.E.LTC128B R154, desc[UR36][R6.64] ;  /* 0x00000024069a7981 */ /* 0x000164000c1e1920 */
.L_x_161:
[----:B------:R-:W-:Y:S05]  /*5840*/  BSYNC B1 ;  /* 0x0000000000017941 */ /* 0x000fea0003800000 */
.L_x_160:
[----:B-----5:R-:W-:Y:S01]  /*5850*/  LOP3.LUT R3, R154, 0xffffe000, RZ, 0xc0, !PT ;  /* 0xffffe0009a037812 */ /* 0x020fe200078ec0ff */
[----:B------:R-:W-:Y:S01]  /*5860*/  IMAD.WIDE.U32 R14, R23, R12, R14 ;  /* 0x0000000c170e7225 */ /* 0x000fe200078e000e */
[----:B0-----:R-:W-:Y:S01]  /*5870*/  IADD3 R6, P4, R8, R167, RZ ;  /* 0x000000a708067210 */ /* 0x001fe20007f9e0ff */
[----:B------:R-:W-:Y:S01]  /*5880*/  BSSY B1, `(.L_x_162) ;  /* 0x000000c000017945 */ /* 0x000fe20003800000 */
[----:B------:R-:W-:Y:S01]  /*5890*/  ISETP.GT.AND P2, PT, R0, 0x1, P1 ;  /* 0x000000010000780c */ /* 0x000fe20000f44270 */
[----:B------:R-:W-:Y:S01]  /*58a0*/  FMUL R3, R3, R156 ;  /* 0x0000009c03037220 */ /* 0x000fe20000400000 */
[----:B------:R-:W-:Y:S01]  /*58b0*/  IMAD.IADD R13, R13, 0x1, R15 ;  /* 0x000000010d0d7824 */ /* 0x000fe200078e020f */
[----:B------:R-:W-:Y:S01]  /*58c0*/  LEA R10, P5, R14, R10, 0x2 ;  /* 0x0000000a0e0a7211 */ /* 0x000fe200078a10ff */
[----:B------:R-:W-:Y:S02]  /*58d0*/  IMAD.X R7, R9, 0x1, R169, P4 ;  /* 0x0000000109077824 */ /* 0x000fe400020e06a9 */
[----:B------:R-:W-:Y:S01]  /*58e0*/  FFMA R3, R26, R155, R3 ;  /* 0x0000009b1a037223 */ /* 0x000fe20000000003 */
[----:B------:R-:W-:-:S04]  /*58f0*/  LEA.HI.X R11, R14, R11, R13, 0x2, P5 ;  /* 0x0000000b0e0b7211 */ /* 0x000fc800028f140d */
[----:B------:R-:W-:-:S05]  /*5900*/  F2FP.TF32.F32.PACK_B R3, R3 ;  /* 0x00000003ff03723e */ /* 0x000fca00024050ff */
[----:B------:R0:W-:Y:S01]  /*5910*/  @P3 STG.E desc[UR36][R6.64], R3 ;  /* 0x0000000306003986 */ /* 0x0001e2000c101924 */
[----:B------:R-:W-:Y:S05]  /*5920*/  @!P2 BRA `(.L_x_163) ;  /* 0x000000000004a947 */ /* 0x000fea0003800000 */
[----:B------:R0:W5:Y:S02]  /*5930*/  LDG.E.LTC128B R154, desc[UR36][R10.64+0x4] ;  /* 0x000004240a9a7981 */ /* 0x000164000c1e1920 */
.L_x_163:
[----:B------:R-:W-:Y:S05]  /*5940*/  BSYNC B1 ;  /* 0x0000000000017941 */ /* 0x000fea0003800000 */
.L_x_162:
[----:B0----5:R-:W-:Y:S01]  /*5950*/  LOP3.LUT R3, R154, 0xffffe000, RZ, 0xc0, !PT ;  /* 0xffffe0009a037812 */ /* 0x021fe200078ec0ff */
[----:B------:R-:W-:Y:S01]  /*5960*/  BSSY B1, `(.L_x_164) ;  /* 0x0000008000017945 */ /* 0x000fe20003800000 */
[----:B------:R-:W-:-:S03]  /*5970*/  ISETP.GT.AND P3, PT, R0, 0x8, P0 ;  /* 0x000000080000780c */ /* 0x000fc60000764270 */
[----:B------:R-:W-:-:S04]  /*5980*/  FMUL R12, R3, R156 ;  /* 0x0000009c030c7220 */ /* 0x000fc80000400000 */
[----:B------:R-:W-:-:S05]  /*5990*/  FFMA R27, R27, R155, R12 ;  /* 0x0000009b1b1b7223 */ /* 0x000fca000000000c */
[----:B------:R-:W-:-:S05]  /*59a0*/  F2FP.TF32.F32.PACK_B R27, R27 ;  /* 0x0000001bff1b723e */ /* 0x000fca00024050ff */
[----:B------:R0:W-:Y:S01]  /*59b0*/  @P2 STG.E desc[UR36][R6.64+0x4], R27 ;  /* 0x0000041b06002986 */ /* 0x0001e2000c101924 */
[----:B------:R-:W-:Y:S05]  /*59c0*/  @!P3 BRA `(.L_x_165) ;  /* 0x000000000004b947 */ /* 0x000fea0003800000 */
[----:B------:R0:W5:Y:S02]  /*59d0*/  LDG.E.LTC128B R154, desc[UR36][R4.64+0x20] ;  /* 0x00002024049a7981 */ /* 0x000164000c1e1920 */
.L_x_165:
[----:B------:R-:W-:Y:S05]  /*59e0*/  BSYNC B1 ;  /* 0x0000000000017941 */ /* 0x000fea0003800000 */
.L_x_164:
[----:B-----5:R-:W-:Y:S01]  /*59f0*/  LOP3.LUT R3, R154, 0xffffe000, RZ, 0xc0, !PT ;  /* 0xffffe0009a037812 */ /* 0x020fe200078ec0ff */
[----:B0-----:R-:W-:Y:S01]  /*5a00*/  IMAD.MOV.U32 R6, RZ, RZ, R8 ;  /* 0x000000ffff067224 */ /* 0x001fe200078e0008 */
[----:B------:R-:W-:Y:S01]  /*5a10*/  ISETP.GT.AND P2, PT, R0, 0x9, P0 ;  /* 0x000000090000780c */ /* 0x000fe20000744270 */
[----:B------:R-:W-:Y:S01]  /*5a20*/  IMAD.MOV.U32 R7, RZ, RZ, R9 ;  /* 0x000000ffff077224 */ /* 0x000fe200078e0009 */
[----:B------:R-:W-:Y:S01]  /*5a30*/  BSSY B1, `(.L_x_166) ;  /* 0x0000007000017945 */ /* 0x000fe20003800000 */
[----:B------:R-:W-:-:S04]  /*5a40*/  FMUL R3, R3, R156 ;  /* 0x0000009c03037220 */ /* 0x000fc80000400000 */
[----:B------:R-:W-:-:S05]  /*5a50*/  FFMA R3, R28, R155, R3 ;  /* 0x0000009b1c037223 */ /* 0x000fca0000000003 */
[----:B------:R-:W-:-:S05]  /*5a60*/  F2FP.TF32.F32.PACK_B R3, R3 ;  /* 0x00000003ff03723e */ /* 0x000fca00024050ff */
[----:B------:R0:W-:Y:S01]  /*5a70*/  @P3 STG.E desc[UR36][R6.64+0x20], R3 ;  /* 0x0000200306003986 */ /* 0x0001e2000c101924 */
[----:B------:R-:W-:Y:S05]  /*5a80*/  @!P2 BRA `(.L_x_167) ;  /* 0x000000000004a947 */ /* 0x000fea0003800000 */
[----:B------:R0:W5:Y:S02]  /*5a90*/  LDG.E.LTC128B R154, desc[UR36][R4.64+0x24] ;  /* 0x00002424049a7981 */ /* 0x000164000c1e1920 */
.L_x_167:
[----:B------:R-:W-:Y:S05]  /*5aa0*/  BSYNC B1 ;  /* 0x0000000000017941 */ /* 0x000fea0003800000 */
.L_x_166:
        /* <DEDUP_REMOVED lines=9> */
.L_x_169:
[----:B------:R-:W-:Y:S05]  /*5b40*/  BSYNC B1 ;  /* 0x0000000000017941 */ /* 0x000fea0003800000 */
.L_x_168:
[----:B-----5:R-:W-:Y:S01]  /*5b50*/  LOP3.LUT R3, R154, 0xffffe000, RZ, 0xc0, !PT ;  /* 0xffffe0009a037812 */ /* 0x020fe200078ec0ff */
[----:B------:R-:W-:Y:S01]  /*5b60*/  BSSY B1, `(.L_x_170) ;  /* 0x000000a000017945 */ /* 0x000fe20003800000 */
[----:B------:R-:W-:Y:S02]  /*5b70*/  IADD3 R8, P3, R167, R8, RZ ;  /* 0x00000008a7087210 */ /* 0x000fe40007f7e0ff */
[----:B------:R-:W-:Y:S01]  /*5b80*/  ISETP.GT.AND P2, PT, R0, 0x9, P1 ;  /* 0x000000090000780c */ /* 0x000fe20000f44270 */
[----:B------:R-:W-:Y:S02]  /*5b90*/  FMUL R3, R3, R156 ;  /* 0x0000009c03037220 */ /* 0x000fe40000400000 */
[----:B------:R-:W-:Y:S02]  /*5ba0*/  IMAD.X R9, R169, 0x1, R9, P3 ;  /* 0x00000001a9097824 */ /* 0x000fe400018e0609 */
[----:B------:R-:W-:-:S05]  /*5bb0*/  FFMA R3, R30, R155, R3 ;  /* 0x0000009b1e037223 */ /* 0x000fca0000000003 */
[----:B------:R-:W-:-:S05]  /*5bc0*/  F2FP.TF32.F32.PACK_B R3, R3 ;  /* 0x00000003ff03723e */ /* 0x000fca00024050ff */
[----:B------:R0:W-:Y:S01]  /*5bd0*/  @P4 STG.E desc[UR36][R8.64+0x20], R3 ;  /* 0x0000200308004986 */ /* 0x0001e2000c101924 */
[----:B------:R-:W-:Y:S05]  /*5be0*/  @!P2 BRA `(.L_x_171) ;  /* 0x000000000004a947 */ /* 0x000fea0003800000 */
[----:B------:R0:W5:Y:S02]  /*5bf0*/  LDG.E.LTC128B R154, desc[UR36][R10.64+0x24] ;  /* 0x000024240a9a7981 */ /* 0x000164000c1e1920 */
.L_x_171:
[----:B------:R-:W-:Y:S05]  /*5c00*/  BSYNC B1 ;  /* 0x0000000000017941 */ /* 0x000fea0003800000 */
.L_x_170:
[----:B0----5:R-:W-:Y:S01]  /*5c10*/  LOP3.LUT R3, R154, 0xffffe000, RZ, 0xc0, !PT ;  /* 0xffffe0009a037812 */ /* 0x021fe200078ec0ff */
[----:B------:R-:W-:Y:S01]  /*5c20*/  BSSY B1, `(.L_x_172) ;  /* 0x000000a000017945 */ /* 0x000fe20003800000 */
[----:B------:R-:W-:Y:S02]  /*5c30*/  IADD3 R8, P4, P5, R167, R160, R93 ;  /* 0x000000a0a7087210 */ /* 0x000fe40007d9e05d */
[----:B------:R-:W-:Y:S01]  /*5c40*/  ISETP.GT.AND P3, PT, R0, 0x10, P0 ;  /* 0x000000100000780c */ /* 0x000fe20000764270 */
[----:B------:R-:W-:Y:S01]  /*5c50*/  FMUL R12, R3, R156 ;  /* 0x0000009c030c7220 */ /* 0x000fe20000400000 */
[----:B------:R-:W-:-:S03]  /*5c60*/  IADD3.X R9, R169, R161, R95, P4, P5 ;  /* 0x000000a1a9097210 */ /* 0x000fc600027ea45f */
[----:B------:R-:W-:-:S05]  /*5c70*/  FFMA R31, R31, R155, R12 ;  /* 0x0000009b1f1f7223 */ /* 0x000fca000000000c */
[----:B------:R-:W-:-:S05]  /*5c80*/  F2FP.TF32.F32.PACK_B R31, R31 ;  /* 0x0000001fff1f723e */ /* 0x000fca00024050ff */
[----:B------:R0:W-:Y:S01]  /*5c90*/  @P2 STG.E desc[UR36][R8.64+0x24], R31 ;  /* 0x0000241f08002986 */ /* 0x0001e2000c101924 */
[----:B------:R-:W-:Y:S05]  /*5ca0*/  @!P3 BRA `(.L_x_173) ;  /* 0x000000000004b947 */ /* 0x000fea0003800000 */
[----:B------:R0:W5:Y:S02]  /*5cb0*/  LDG.E.LTC128B R154, desc[UR36][R4.64+0x40] ;  /* 0x00004024049a7981 */ /* 0x000164000c1e1920 */
.L_x_173:
[----:B------:R-:W-:Y:S05]  /*5cc0*/  BSYNC B1 ;  /* 0x0000000000017941 */ /* 0x000fea0003800000 */
.L_x_172:
[----:B-----5:R-:W-:Y:S01]  /*5cd0*/  LOP3.LUT R3, R154, 0xffffe000, RZ, 0xc0, !PT ;  /* 0xffffe0009a037812 */ /* 0x020fe200078ec0ff */
        /* <DEDUP_REMOVED lines=8> */
.L_x_175:
[----:B------:R-:W-:Y:S05]  /*5d60*/  BSYNC B1 ;  /* 0x0000000000017941 */ /* 0x000fea0003800000 */
.L_x_174:
        /* <DEDUP_REMOVED lines=9> */
.L_x_177:
[----:B------:R-:W-:Y:S05]  /*5e00*/  BSYNC B1 ;  /* 0x0000000000017941 */ /* 0x000fea0003800000 */
.L_x_176:
        /* <DEDUP_REMOVED lines=9> */
.L_x_179:
[----:B------:R-:W-:Y:S05]  /*5ea0*/  BSYNC B1 ;  /* 0x0000000000017941 */ /* 0x000fea0003800000 */
.L_x_178:
        /* <DEDUP_REMOVED lines=9> */
.L_x_181:
[----:B------:R-:W-:Y:S05]  /*5f40*/  BSYNC B1 ;  /* 0x0000000000017941 */ /* 0x000fea0003800000 */
.L_x_180:
        /* <DEDUP_REMOVED lines=9> */
.L_x_183:
[----:B------:R-:W-:Y:S05]  /*5fe0*/  BSYNC B1 ;  /* 0x0000000000017941 */ /* 0x000fea0003800000 */
.L_x_182:
        /* <DEDUP_REMOVED lines=9> */
.L_x_185:
[----:B------:R-:W-:Y:S05]  /*6080*/  BSYNC B1 ;  /* 0x0000000000017941 */ /* 0x000fea0003800000 */
.L_x_184:
        /* <DEDUP_REMOVED lines=9> */
.L_x_187:
[----:B------:R-:W-:Y:S05]  /*6120*/  BSYNC B1 ;  /* 0x0000000000017941 */ /* 0x000fea0003800000 */
.L_x_186:
        /* <DEDUP_REMOVED lines=9> */
.L_x_189:
[----:B------:R-:W-:Y:S05]  /*61c0*/  BSYNC B1 ;  /* 0x0000000000017941 */ /* 0x000fea0003800000 */
.L_x_188:
        /* <DEDUP_REMOVED lines=9> */
.L_x_191:
[----:B------:R-:W-:Y:S05]  /*6260*/  BSYNC B1 ;  /* 0x0000000000017941 */ /* 0x000fea0003800000 */
.L_x_190:
        /* <DEDUP_REMOVED lines=9> */
.L_x_193:
[----:B------:R-:W-:Y:S05]  /*6300*/  BSYNC B1 ;  /* 0x0000000000017941 */ /* 0x000fea0003800000 */
.L_x_192:
        /* <DEDUP_REMOVED lines=9> */
.L_x_195:
[----:B------:R-:W-:Y:S05]  /*63a0*/  BSYNC B1 ;  /* 0x0000000000017941 */ /* 0x000fea0003800000 */
.L_x_194:
        /* <DEDUP_REMOVED lines=9> */
.L_x_197:
[----:B------:R-:W-:Y:S05]  /*6440*/  BSYNC B1 ;  /* 0x0000000000017941 */ /* 0x000fea0003800000 */
.L_x_196:
        /* <DEDUP_REMOVED lines=9> */
.L_x_199:
[----:B------:R-:W-:Y:S05]  /*64e0*/  BSYNC B1 ;  /* 0x0000000000017941 */ /* 0x000fea0003800000 */
.L_x_198:
        /* <DEDUP_REMOVED lines=9> */
.L_x_201:
[----:B------:R-:W-:Y:S05]  /*6580*/  BSYNC B1 ;  /* 0x0000000000017941 */ /* 0x000fea0003800000 */
.L_x_200:
        /* <DEDUP_REMOVED lines=9> */
.L_x_203:
[----:B------:R-:W-:Y:S05]  /*6620*/  BSYNC B1 ;  /* 0x0000000000017941 */ /* 0x000fea0003800000 */
.L_x_202:
        /* <DEDUP_REMOVED lines=9> */
.L_x_205:
[----:B------:R-:W-:Y:S05]  /*66c0*/  BSYNC B1 ;  /* 0x0000000000017941 */ /* 0x000fea0003800000 */
.L_x_204:
        /* <DEDUP_REMOVED lines=9> */
.L_x_207:
[----:B------:R-:W-:Y:S05]  /*6760*/  BSYNC B1 ;  /* 0x0000000000017941 */ /* 0x000fea0003800000 */
.L_x_206:
        /* <DEDUP_REMOVED lines=9> */
.L_x_209:
[----:B------:R-:W-:Y:S05]  /*6800*/  BSYNC B1 ;  /* 0x0000000000017941 */ /* 0x000fea0003800000 */
.L_x_208:
        /* <DEDUP_REMOVED lines=9> */
.L_x_211:
[----:B------:R-:W-:Y:S05]  /*68a0*/  BSYNC B1 ;  /* 0x0000000000017941 */ /* 0x000fea0003800000 */
.L_x_210:
        /* <DEDUP_REMOVED lines=9> */
.L_x_213:
[----:B------:R-:W-:Y:S05]  /*6940*/  BSYNC B1 ;  /* 0x0000000000017941 */ /* 0x000fea0003800000 */
.L_x_212:
        /* <DEDUP_REMOVED lines=9> */
.L_x_215:
[----:B------:R-:W-:Y:S05]  /*69e0*/  BSYNC B1 ;  /* 0x0000000000017941 */ /* 0x000fea0003800000 */
.L_x_214:
        /* <DEDUP_REMOVED lines=9> */
.L_x_217:
[----:B------:R-:W-:Y:S05]  /*6a80*/  BSYNC B1 ;  /* 0x0000000000017941 */ /* 0x000fea0003800000 */
.L_x_216:
        /* <DEDUP_REMOVED lines=9> */
.L_x_219:
[----:B------:R-:W-:Y:S05]  /*6b20*/  BSYNC B1 ;  /* 0x0000000000017941 */ /* 0x000fea0003800000 */
.L_x_218:
        /* <DEDUP_REMOVED lines=9> */
.L_x_221:
[----:B------:R-:W-:Y:S05]  /*6bc0*/  BSYNC B1 ;  /* 0x0000000000017941 */ /* 0x000fea0003800000 */
.L_x_220:
        /* <DEDUP_REMOVED lines=9> */
.L_x_223:
[----:B------:R-:W-:Y:S05]  /*6c60*/  BSYNC B1 ;  /* 0x0000000000017941 */ /* 0x000fea0003800000 */
.L_x_222:
        /* <DEDUP_REMOVED lines=9> */
.L_x_225:
[----:B------:R-:W-:Y:S05]  /*6d00*/  BSYNC B1 ;  /* 0x0000000000017941 */ /* 0x000fea0003800000 */
.L_x_224:
        /* <DEDUP_REMOVED lines=9> */
.L_x_227:
[----:B------:R-:W-:Y:S05]  /*6da0*/  BSYNC B1 ;  /* 0x0000000000017941 */ /* 0x000fea0003800000 */
.L_x_226:
        /* <DEDUP_REMOVED lines=9> */
.L_x_229:
[----:B------:R-:W-:Y:S05]  /*6e40*/  BSYNC B1 ;  /* 0x0000000000017941 */ /* 0x000fea0003800000 */
.L_x_228:
        /* <DEDUP_REMOVED lines=9> */
.L_x_231:
[----:B------:R-:W-:Y:S05]  /*6ee0*/  BSYNC B1 ;  /* 0x0000000000017941 */ /* 0x000fea0003800000 */
.L_x_230:
        /* <DEDUP_REMOVED lines=9> */
.L_x_233:
[----:B------:R-:W-:Y:S05]  /*6f80*/  BSYNC B1 ;  /* 0x0000000000017941 */ /* 0x000fea0003800000 */
.L_x_232:
        /* <DEDUP_REMOVED lines=9> */
.L_x_235:
[----:B------:R-:W-:Y:S05]  /*7020*/  BSYNC B1 ;  /* 0x0000000000017941 */ /* 0x000fea0003800000 */
.L_x_234:
        /* <DEDUP_REMOVED lines=9> */
.L_x_237:
[----:B------:R-:W-:Y:S05]  /*70c0*/  BSYNC B1 ;  /* 0x0000000000017941 */ /* 0x000fea0003800000 */
.L_x_236:
        /* <DEDUP_REMOVED lines=9> */
.L_x_239:
[----:B------:R-:W-:Y:S05]  /*7160*/  BSYNC B1 ;  /* 0x0000000000017941 */ /* 0x000fea0003800000 */
.L_x_238:
        /* <DEDUP_REMOVED lines=9> */
.L_x_241:
[----:B------:R-:W-:Y:S05]  /*7200*/  BSYNC B1 ;  /* 0x0000000000017941 */ /* 0x000fea0003800000 */
.L_x_240:
        /* <DEDUP_REMOVED lines=9> */
.L_x_243:
[----:B------:R-:W-:Y:S05]  /*72a0*/  BSYNC B1 ;  /* 0x0000000000017941 */ /* 0x000fea0003800000 */
.L_x_242:
        /* <DEDUP_REMOVED lines=9> */
.L_x_245:
[----:B------:R-:W-:Y:S05]  /*7340*/  BSYNC B1 ;  /* 0x0000000000017941 */ /* 0x000fea0003800000 */
.L_x_244:
        /* <DEDUP_REMOVED lines=9> */
.L_x_247:
[----:B------:R-:W-:Y:S05]  /*73e0*/  BSYNC B1 ;  /* 0x0000000000017941 */ /* 0x000fea0003800000 */
.L_x_246:
        /* <DEDUP_REMOVED lines=9> */
.L_x_249:
[----:B------:R-:W-:Y:S05]  /*7480*/  BSYNC B1 ;  /* 0x0000000000017941 */ /* 0x000fea0003800000 */
.L_x_248:
        /* <DEDUP_REMOVED lines=9> */
.L_x_251:
[----:B------:R-:W-:Y:S05]  /*7520*/  BSYNC B1 ;  /* 0x0000000000017941 */ /* 0x000fea0003800000 */
.L_x_250:
        /* <DEDUP_REMOVED lines=9> */
.L_x_253:
[----:B------:R-:W-:Y:S05]  /*75c0*/  BSYNC B1 ;  /* 0x0000000000017941 */ /* 0x000fea0003800000 */
.L_x_252:
        /* <DEDUP_REMOVED lines=9> */
.L_x_255:
[----:B------:R-:W-:Y:S05]  /*7660*/  BSYNC B1 ;  /* 0x0000000000017941 */ /* 0x000fea0003800000 */
.L_x_254:
        /* <DEDUP_REMOVED lines=9> */
.L_x_257:
[----:B------:R-:W-:Y:S05]  /*7700*/  BSYNC B1 ;  /* 0x0000000000017941 */ /* 0x000fea0003800000 */
.L_x_256:
        /* <DEDUP_REMOVED lines=9> */
.L_x_259:
[----:B------:R-:W-:Y:S05]  /*77a0*/  BSYNC B1 ;  /* 0x0000000000017941 */ /* 0x000fea0003800000 */
.L_x_258:
        /* <DEDUP_REMOVED lines=9> */
.L_x_261:
[----:B------:R-:W-:Y:S05]  /*7840*/  BSYNC B1 ;  /* 0x0000000000017941 */ /* 0x000fea0003800000 */
.L_x_260:
        /* <DEDUP_REMOVED lines=9> */
.L_x_263:
[----:B------:R-:W-:Y:S05]  /*78e0*/  BSYNC B1 ;  /* 0x0000000000017941 */ /* 0x000fea0003800000 */
.L_x_262:
        /* <DEDUP_REMOVED lines=9> */
.L_x_265:
[----:B------:R-:W-:Y:S05]  /*7980*/  BSYNC B1 ;  /* 0x0000000000017941 */ /* 0x000fea0003800000 */
.L_x_264:
        /* <DEDUP_REMOVED lines=9> */
.L_x_267:
[----:B------:R-:W-:Y:S05]  /*7a20*/  BSYNC B1 ;  /* 0x0000000000017941 */ /* 0x000fea0003800000 */
.L_x_266:
        /* <DEDUP_REMOVED lines=9> */
.L_x_269:
[----:B------:R-:W-:Y:S05]  /*7ac0*/  BSYNC B1 ;  /* 0x0000000000017941 */ /* 0x000fea0003800000 */
.L_x_268:
        /* <DEDUP_REMOVED lines=9> */
.L_x_271:
[----:B------:R-:W-:Y:S05]  /*7b60*/  BSYNC B1 ;  /* 0x0000000000017941 */ /* 0x000fea0003800000 */
.L_x_270:
        /* <DEDUP_REMOVED lines=9> */
.L_x_273:
[----:B------:R-:W-:Y:S05]  /*7c00*/  BSYNC B1 ;  /* 0x0000000000017941 */ /* 0x000fea0003800000 */
.L_x_272:
        /* <DEDUP_REMOVED lines=9> */
.L_x_275:
[----:B------:R-:W-:Y:S05]  /*7ca0*/  BSYNC B1 ;  /* 0x0000000000017941 */ /* 0x000fea0003800000 */
.L_x_274:
        /* <DEDUP_REMOVED lines=9> */
.L_x_277:
[----:B------:R-:W-:Y:S05]  /*7d40*/  BSYNC B1 ;  /* 0x0000000000017941 */ /* 0x000fea0003800000 */
.L_x_276:
        /* <DEDUP_REMOVED lines=9> */
.L_x_279:
[----:B------:R-:W-:Y:S05]  /*7de0*/  BSYNC B1 ;  /* 0x0000000000017941 */ /* 0x000fea0003800000 */
.L_x_278:
[----:B0----5:R-:W-:Y:S01]  /*7df0*/  LOP3.LUT R3, R154, 0xffffe000, RZ, 0xc0, !PT ;  /* 0xffffe0009a037812 */ /* 0x021fe200078ec0ff */
[----:B------:R-:W-:Y:S01]  /*7e00*/  BSSY B1, `(.L_x_280) ;  /* 0x0000008000017945 */ /* 0x000fe20003800000 */
[----:B------:R-:W-:-:S03]  /*7e10*/  ISETP.GT.AND P2, PT, R0, 0x78, P1 ;  /* 0x000000780000780c */ /* 0x000fc60000f44270 */
[----:B---3--:R-:W-:-:S04]  /*7e20*/  FMUL R4, R3, R156 ;  /* 0x0000009c03047220 */ /* 0x008fc80000400000 */
[----:B------:R-:W-:-:S05]  /*7e30*/  FFMA R85, R85, R155, R4 ;  /* 0x0000009b55557223 */ /* 0x000fca0000000004 */
[----:B------:R-:W-:-:S05]  /*7e40*/  F2FP.TF32.F32.PACK_B R85, R85 ;  /* 0x00000055ff55723e */ /* 0x000fca00024050ff */
[----:B------:R0:W-:Y:S01]  /*7e50*/  @P0 STG.E desc[UR36][R6.64+0x1e4], R85 ;  /* 0x0001e45506000986 */ /* 0x0001e2000c101924 */
[----:B------:R-:W-:Y:S05]  /*7e60*/  @!P2 BRA `(.L_x_281) ;  /* 0x000000000004a947 */ /* 0x000fea0003800000 */
[----:B------:R3:W5:Y:S02]  /*7e70*/  LDG.E.LTC128B R154, desc[UR36][R10.64+0x1e0] ;  /* 0x0001e0240a9a7981 */ /* 0x000764000c1e1920 */
.L_x_281:
[----:B------:R-:W-:Y:S05]  /*7e80*/  BSYNC B1 ;  /* 0x0000000000017941 */ /* 0x000fea0003800000 */
.L_x_280:
[----:B-----5:R-:W-:Y:S01]  /*7e90*/  LOP3.LUT R3, R154, 0xffffe000, RZ, 0xc0, !PT ;  /* 0xffffe0009a037812 */ /* 0x020fe200078ec0ff */
[----:B------:R-:W-:Y:S01]  /*7ea0*/  @P2 IMAD.MOV.U32 R4, RZ, RZ, R8 ;  /* 0x000000ffff042224 */ /* 0x000fe200078e0008 */
[----:B------:R-:W-:Y:S01]  /*7eb0*/  ISETP.GT.AND P1, PT, R0, 0x79, P1 ;  /* 0x000000790000780c */ /* 0x000fe20000f24270 */
[----:B------:R-:W-:Y:S01]  /*7ec0*/  @P2 IMAD.MOV.U32 R5, RZ, RZ, R9 ;  /* 0x000000ffff052224 */ /* 0x000fe200078e0009 */
[----:B------:R-:W-:Y:S01]  /*7ed0*/  BSSY B1, `(.L_x_282) ;  /* 0x0000007000017945 */ /* 0x000fe20003800000 */
[----:B------:R-:W-:-:S04]  /*7ee0*/  FMUL R3, R3, R156 ;  /* 0x0000009c03037220 */ /* 0x000fc80000400000 */
[----:B------:R-:W-:-:S05]  /*7ef0*/  FFMA R3, R86, R155, R3 ;  /* 0x0000009b56037223 */ /* 0x000fca0000000003 */
[----:B------:R-:W-:-:S05]  /*7f00*/  F2FP.TF32.F32.PACK_B R3, R3 ;  /* 0x00000003ff03723e */ /* 0x000fca00024050ff */
[----:B------:R0:W-:Y:S01]  /*7f10*/  @P2 STG.E desc[UR36][R4.64+0x1e0], R3 ;  /* 0x0001e00304002986 */ /* 0x0001e2000c101924 */
[----:B------:R-:W-:Y:S05]  /*7f20*/  @!P1 BRA `(.L_x_283) ;  /* 0x0000000000049947 */ /* 0x000fea0003800000 */
[----:B------:R0:W5:Y:S02]  /*7f30*/  LDG.E.LTC128B R154, desc[UR36][R10.64+0x1e4] ;  /* 0x0001e4240a9a7981 */ /* 0x000164000c1e1920 */
.L_x_283:
[----:B------:R-:W-:Y:S05]  /*7f40*/  BSYNC B1 ;  /* 0x0000000000017941 */ /* 0x000fea0003800000 */
.L_x_282:
[----:B------:R-:W-:Y:S05]  /*7f50*/  @!P1 BRA `(.L_x_284) ;  /* 0x00000024003c9947 */ /* 0x000fea0003800000 */
[----:B0----5:R-:W-:-:S05]  /*7f60*/  LOP3.LUT R3, R154, 0xffffe000, RZ, 0xc0, !PT ;  /* 0xffffe0009a037812 */ /* 0x021fca00078ec0ff */
[----:B------:R-:W-:-:S04]  /*7f70*/  FMUL R0, R3, R156 ;  /* 0x0000009c03007220 */ /* 0x000fc80000400000 */
[----:B------:R-:W-:-:S05]  /*7f80*/  FFMA R87, R87, R155, R0 ;  /* 0x0000009b57577223 */ /* 0x000fca0000000000 */
[----:B------:R-:W-:-:S05]  /*7f90*/  F2FP.TF32.F32.PACK_B R87, R87 ;  /* 0x00000057ff57723e */ /* 0x000fca00024050ff */
[----:B------:R0:W-:Y:S01]  /*7fa0*/  STG.E desc[UR36][R8.64+0x1e4], R87 ;  /* 0x0001e45708007986 */ /* 0x0001e2000c101924 */
[----:B------:R-:W-:Y:S05]  /*7fb0*/  BRA `(.L_x_284) ;  /* 0x0000002400247947 */ /* 0x000fea0003800000 */
.L_x_33:
[----:B------:R-:W-:Y:S01]  /*7fc0*/  ULDC.64 UR4, c[0x0][0x5c0] ;  /* 0x0001700000047ab9 */ /* 0x000fe20000000a00 */
[-C--:B------:R-:W-:Y:S01]  /*7fd0*/  FMUL R15, R88, R155.reuse ;  /* 0x0000009b580f7220 */ /* 0x080fe20000400000 */
[----:B------:R-:W-:Y:S01]  /*7fe0*/  LEA R6, P0, R170, UR4, 0x2 ;  /* 0x00000004aa067c11 */ /* 0x000fe2000f8010ff */
[----:B------:R-:W-:Y:S01]  /*7ff0*/  IMAD.SHL.U32 R11, R4, 0x20, RZ ;  /* 0x00000020040b7824 */ /* 0x000fe200078e00ff */
[----:B------:R-:W-:Y:S01]  /*8000*/  ISETP.GT.AND P5, PT, R0, 0x1, P3 ;  /* 0x000000010000780c */ /* 0x000fe20001fa4270 */
[-C--:B------:R-:W-:Y:S01]  /*8010*/  FMUL R89, R89, R155.reuse ;  /* 0x0000009b59597220 */ /* 0x080fe20000400000 */
[----:B------:R-:W-:Y:S01]  /*8020*/  LEA.HI.X R7, R170, UR5, R173, 0x2, P0 ;  /* 0x00000005aa077c11 */ /* 0x000fe200080f14ad */
[-C--:B------:R-:W-:Y:S01]  /*8030*/  FMUL R21, R90, R155.reuse ;  /* 0x0000009b5a157220 */ /* 0x080fe20000400000 */
[----:B------:R-:W-:Y:S01]  /*8040*/  ISETP.GT.AND P0, PT, R3, 0x8, PT ;  /* 0x000000080300780c */ /* 0x000fe20003f04270 */
[----:B------:R-:W-:Y:S01]  /*8050*/  FMUL R91, R91, R155 ;  /* 0x0000009b5b5b7220 */ /* 0x000fe20000400000 */
[----:B------:R-:W-:Y:S01]  /*8060*/  F2FP.TF32.F32.PACK_B R15, R15 ;  /* 0x0000000fff0f723e */ /* 0x000fe200024050ff */
[-C--:B------:R-:W-:Y:S01]  /*8070*/  FMUL R93, R93, R155.reuse ;  /* 0x0000009b5d5d7220 */ /* 0x080fe20000400000 */
[----:B------:R-:W-:Y:S01]  /*8080*/  ISETP.GT.AND P1, PT, R0, RZ, P0 ;  /* 0x000000ff0000720c */ /* 0x000fe20000724270 */
[-C--:B------:R-:W-:Y:S01]  /*8090*/  FMUL R23, R94, R155.reuse ;  /* 0x0000009b5e177220 */ /* 0x080fe20000400000 */
[----:B------:R-:W-:Y:S01]  /*80a0*/  ISETP.GT.AND P4, PT, R0, 0x1, P0 ;  /* 0x000000010000780c */ /* 0x000fe20000784270 */
[----:B------:R0:W-:Y:S01]  /*80b0*/  @P2 STG.E desc[UR36][R6.64], R15 ;  /* 0x0000000f06002986 */ /* 0x0001e2000c101924 */
[----:B------:R-:W-:Y:S01]  /*80c0*/  SHF.L.U64.HI R9, R4, 0x5, R5 ;  /* 0x0000000504097819 */ /* 0x000fe20000010205 */
[-C--:B------:R-:W-:Y:S01]  /*80d0*/  FMUL R95, R95, R155.reuse ;  /* 0x0000009b5f5f7220 */ /* 0x080fe20000400000 */
[-C--:B------:R-:W-:Y:S01]  /*80e0*/  IADD3 R12, P2, R11, R6.reuse, RZ ;  /* 0x000000060b0c7210 */ /* 0x080fe20007f5e0ff */
[----:B------:R-:W-:Y:S01]  /*80f0*/  FMUL R97, R97, R155 ;  /* 0x0000009b61617220 */ /* 0x000fe20000400000 */
[----:B------:R-:W-:Y:S01]  /*8100*/  F2FP.TF32.F32.PACK_B R89, R89 ;  /* 0x00000059ff59723e */ /* 0x000fe200024050ff */
[----:B------:R-:W-:Y:S01]  /*8110*/  FMUL R99, R99, R155 ;  /* 0x0000009b63637220 */ /* 0x000fe20000400000 */
[----:B------:R-:W-:Y:S01]  /*8120*/  F2FP.TF32.F32.PACK_B R21, R21 ;  /* 0x00000015ff15723e */ /* 0x000fe200024050ff */
[----:B------:R-:W-:Y:S01]  /*8130*/  IMAD.X R13, R9, 0x1, R7, P2 ;  /* 0x00000001090d7824 */ /* 0x000fe200010e0607 */
[----:B------:R-:W-:Y:S01]  /*8140*/  F2FP.TF32.F32.PACK_B R91, R91 ;  /* 0x0000005bff5b723e */ /* 0x000fe200024050ff */
[----:B------:R-:W-:Y:S01]  /*8150*/  @P5 STG.E desc[UR36][R6.64+0x4], R89 ;  /* 0x0000045906005986 */ /* 0x000fe2000c101924 */
[----:B------:R-:W-:Y:S01]  /*8160*/  ISETP.GT.AND P5, PT, R0, 0x8, P3 ;  /* 0x000000080000780c */ /* 0x000fe20001fa4270 */
[-C--:B0-----:R-:W-:Y:S01]  /*8170*/  FMUL R15, R92, R155.reuse ;  /* 0x0000009b5c0f7220 */ /* 0x081fe20000400000 */
[C---:B------:R-:W-:Y:S01]  /*8180*/  ISETP.GT.AND P2, PT, R0.reuse, 0x9, P3 ;  /* 0x000000090000780c */ /* 0x040fe20001f44270 */
[----:B------:R0:W-:Y:S01]  /*8190*/  @P1 STG.E desc[UR36][R12.64], R21 ;  /* 0x000000150c001986 */ /* 0x0001e2000c101924 */
[C---:B------:R-:W-:Y:S01]  /*81a0*/  ISETP.GT.AND P1, PT, R0.reuse, 0x8, P0 ;  /* 0x000000080000780c */ /* 0x040fe20000724270 */
[----:B------:R-:W-:Y:S01]  /*81b0*/  FMUL R101, R101, R155 ;  /* 0x0000009b65657220 */ /* 0x000fe20000400000 */
[----:B------:R-:W-:Y:S01]  /*81c0*/  F2FP.TF32.F32.PACK_B R15, R15 ;  /* 0x0000000fff0f723e */ /* 0x000fe200024050ff */
[----:B------:R-:W-:Y:S01]  /*81d0*/  @P4 STG.E desc[UR36][R12.64+0x4], R91 ;  /* 0x0000045b0c004986 */ /* 0x000fe2000c101924 */
[----:B------:R-:W-:Y:S01]  /*81e0*/  ISETP.GT.AND P4, PT, R0, 0x9, P0 ;  /* 0x000000090000780c */ /* 0x000fe20000784270 */
[----:B------:R-:W-:Y:S01]  /*81f0*/  FMUL R103, R103, R155 ;  /* 0x0000009b67677220 */ /* 0x000fe20000400000 */
[----:B------:R-:W-:Y:S01]  /*8200*/  F2FP.TF32.F32.PACK_B R93, R93 ;  /* 0x0000005dff5d723e */ /* 0x000fe200024050ff */
[----:B------:R-:W-:Y:S01]  /*8210*/  FMUL R105, R105, R155 ;  /* 0x0000009b69697220 */ /* 0x000fe20000400000 */
[----:B------:R-:W-:Y:S01]  /*8220*/  F2FP.TF32.F32.PACK_B R23, R23 ;  /* 0x00000017ff17723e */ /* 0x000fe200024050ff */
[----:B------:R1:W-:Y:S01]  /*8230*/  @P5 STG.E desc[UR36][R6.64+0x20], R15 ;  /* 0x0000200f06005986 */ /* 0x0003e2000c101924 */
[----:B------:R-:W-:Y:S01]  /*8240*/  F2FP.TF32.F32.PACK_B R95, R95 ;  /* 0x0000005fff5f723e */ /* 0x000fe200024050ff */
[-C--:B0-----:R-:W-:Y:S01]  /*8250*/  FMUL R21, R96, R155.reuse ;  /* 0x0000009b60157220 */ /* 0x081fe20000400000 */
[C---:B------:R-:W-:Y:S01]  /*8260*/  ISETP.GT.AND P5, PT, R0.reuse, 0x10, P3 ;  /* 0x000000100000780c */ /* 0x040fe20001fa4270 */
[----:B------:R-:W-:Y:S01]  /*8270*/  @P2 STG.E desc[UR36][R6.64+0x24], R93 ;  /* 0x0000245d06002986 */ /* 0x000fe2000c101924 */
[C---:B------:R-:W-:Y:S01]  /*8280*/  ISETP.GT.AND P2, PT, R0.reuse, 0x11, P3 ;  /* 0x000000110000780c */ /* 0x040fe20001f44270 */
[----:B------:R-:W-:Y:S01]  /*8290*/  FMUL R107, R107, R155 ;  /* 0x0000009b6b6b7220 */ /* 0x000fe20000400000 */
[----:B------:R-:W-:Y:S01]  /*82a0*/  F2FP.TF32.F32.PACK_B R21, R21 ;  /* 0x00000015ff15723e */ /* 0x000fe200024050ff */
[----:B------:R0:W-:Y:S01]  /*82b0*/  @P1 STG.E desc[UR36][R12.64+0x20], R23 ;  /* 0x000020170c001986 */ /* 0x0001e2000c101924 */
[C---:B------:R-:W-:Y:S01]  /*82c0*/  ISETP.GT.AND P1, PT, R0.reuse, 0x10, P0 ;  /* 0x000000100000780c */ /* 0x040fe20000724270 */
[----:B------:R-:W-:Y:S01]  /*82d0*/  FMUL R109, R109, R155 ;  /* 0x0000009b6d6d7220 */ /* 0x000fe20000400000 */
[----:B------:R-:W-:Y:S01]  /*82e0*/  F2FP.TF32.F32.PACK_B R97, R97 ;  /* 0x00000061ff61723e */ /* 0x000fe200024050ff */
[----:B------:R-:W-:Y:S01]  /*82f0*/  @P4 STG.E desc[UR36][R12.64+0x24], R95 ;  /* 0x0000245f0c004986 */ /* 0x000fe2000c101924 */
[----:B------:R-:W-:Y:S01]  /*8300*/  ISETP.GT.AND P4, PT, R0, 0x11, P0 ;  /* 0x000000110000780c */ /* 0x000fe20000784270 */
[----:B-1----:R-:W-:Y:S01]  /*8310*/  FMUL R15, R98, R155 ;  /* 0x0000009b620f7220 */ /* 0x002fe20000400000 */
[----:B------:R-:W-:Y:S01]  /*8320*/  F2FP.TF32.F32.PACK_B R99, R99 ;  /* 0x00000063ff63723e */ /* 0x000fe200024050ff */
[----:B------:R1:W-:Y:S01]  /*8330*/  @P5 STG.E desc[UR36][R6.64+0x40], R21 ;  /* 0x0000401506005986 */ /* 0x0003e2000c101924 */
[C---:B------:R-:W-:Y:S01]  /*8340*/  ISETP.GT.AND P5, PT, R0.reuse, 0x18, P3 ;  /* 0x000000180000780c */ /* 0x040fe20001fa4270 */
[----:B------:R-:W-:Y:S01]  /*8350*/  FMUL R111, R111, R155 ;  /* 0x0000009b6f6f7220 */ /* 0x000fe20000400000 */
[----:B------:R-:W-:Y:S01]  /*8360*/  F2FP.TF32.F32.PACK_B R15, R15 ;  /* 0x0000000fff0f723e */ /* 0x000fe200024050ff */
[----:B------:R-:W-:Y:S01]  /*8370*/  @P2 STG.E desc[UR36][R6.64+0x44], R97 ;  /* 0x0000446106002986 */ /* 0x000fe2000c101924 */
[----:B------:R-:W-:Y:S01]  /*8380*/  ISETP.GT.AND P2, PT, R0, 0x19, P3 ;  /* 0x000000190000780c */ /* 0x000fe20001f44270 */
[----:B0-----:R-:W-:Y:S01]  /*8390*/  FMUL R23, R100, R155 ;  /* 0x0000009b64177220 */ /* 0x001fe20000400000 */
        /* <DEDUP_REMOVED lines=177> */
[----:B------:R-:W-:Y:S01]  /*8eb0*/  @P1 STG.E desc[UR36][R12.64+0x1a0], R23 ;  /* 0x0001a0170c001986 */ /* 0x000fe2000c101924 */
        /* <DEDUP_REMOVED lines=11> */
[-C--:B------:R-:W-:Y:S01]  /*8f70*/  FMUL R33, R33, R155.reuse ;  /* 0x0000009b21217220 */ /* 0x080fe20000400000 */
[----:B------:R-:W-:Y:S01]  /*8f80*/  ISETP.GT.AND P3, PT, R0, 0x79, P3 ;  /* 0x000000790000780c */ /* 0x000fe20001f64270 */
[----:B------:R-:W-:Y:S01]  /*8f90*/  @P1 STG.E desc[UR36][R6.64+0x1c4], R145 ;  /* 0x0001c49106001986 */ /* 0x000fe2000c101924 */
[----:B------:R-:W-:Y:S01]  /*8fa0*/  ISETP.GT.AND P1, PT, R3, 0x80, PT ;  /* 0x000000800300780c */ /* 0x000fe20003f24270 */
[----:B------:R-:W-:Y:S01]  /*8fb0*/  FMUL R35, R35, R155 ;  /* 0x0000009b23237220 */ /* 0x000fe20000400000 */
[----:B------:R-:W-:Y:S01]  /*8fc0*/  F2FP.TF32.F32.PACK_B R149, R149 ;  /* 0x00000095ff95723e */ /* 0x000fe200024050ff */
[----:B------:R1:W-:Y:S01]  /*8fd0*/  @P2 STG.E desc[UR36][R12.64+0x1c0], R15 ;  /* 0x0001c00f0c002986 */ /* 0x0003e2000c101924 */
[----:B------:R-:W-:Y:S01]  /*8fe0*/  ISETP.GT.AND P2, PT, R3, 0x88, PT ;  /* 0x000000880300780c */ /* 0x000fe20003f44270 */
[-C--:B------:R-:W-:Y:S01]  /*8ff0*/  FMUL R3, R148, R155.reuse ;  /* 0x0000009b94037220 */ /* 0x080fe20000400000 */
[-C--:B0-----:R-:W-:Y:S01]  /*9000*/  FMUL R21, R150, R155.reuse ;  /* 0x0000009b96157220 */ /* 0x081fe20000400000 */
[----:B------:R-:W-:Y:S01]  /*9010*/  @P4 STG.E desc[UR36][R12.64+0x1c4], R147 ;  /* 0x0001c4930c004986 */ /* 0x000fe2000c101924 */
[C---:B------:R-:W-:Y:S01]  /*9020*/  ISETP.GT.AND P4, PT, R0.reuse, 0x78, P0 ;  /* 0x000000780000780c */ /* 0x040fe20000784270 */
[-C--:B------:R-:W-:Y:S01]  /*9030*/  FMUL R37, R37, R155.reuse ;  /* 0x0000009b25257220 */ /* 0x080fe20000400000 */
[----:B------:R-:W-:Y:S01]  /*9040*/  ISETP.GT.AND P0, PT, R0, 0x79, P0 ;  /* 0x000000790000780c */ /* 0x000fe20000704270 */
[----:B------:R-:W-:Y:S01]  /*9050*/  FMUL R39, R39, R155 ;  /* 0x0000009b27277220 */ /* 0x000fe20000400000 */
[----:B------:R-:W-:Y:S01]  /*9060*/  F2FP.TF32.F32.PACK_B R3, R3 ;  /* 0x00000003ff03723e */ /* 0x000fe200024050ff */
[----:B------:R-:W-:Y:S01]  /*9070*/  FMUL R41, R41, R155 ;  /* 0x0000009b29297220 */ /* 0x000fe20000400000 */
[----:B------:R-:W-:Y:S01]  /*9080*/  F2FP.TF32.F32.PACK_B R21, R21 ;  /* 0x00000015ff15723e */ /* 0x000fe200024050ff */
[C---:B-1----:R-:W-:Y:S01]  /*9090*/  IMAD.SHL.U32 R15, R4.reuse, 0x200, RZ ;  /* 0x00000200040f7824 */ /* 0x042fe200078e00ff */
[----:B------:R-:W-:Y:S01]  /*90a0*/  F2FP.TF32.F32.PACK_B R151, R151 ;  /* 0x00000097ff97723e */ /* 0x000fe200024050ff */
[----:B------:R0:W-:Y:S01]  /*90b0*/  @P5 STG.E desc[UR36][R6.64+0x1e0], R3 ;  /* 0x0001e00306005986 */ /* 0x0001e2000c101924 */
[----:B------:R-:W-:Y:S01]  /*90c0*/  SHF.L.U64.HI R5, R4, 0x9, R5 ;  /* 0x0000000904057819 */ /* 0x000fe20000010205 */
[----:B------:R-:W-:Y:S01]  /*90d0*/  FMUL R43, R43, R155 ;  /* 0x0000009b2b2b7220 */ /* 0x000fe20000400000 */
[----:B------:R-:W-:Y:S01]  /*90e0*/  F2FP.TF32.F32.PACK_B R25, R25 ;  /* 0x00000019ff19723e */ /* 0x000fe200024050ff */
[----:B------:R-:W-:Y:S01]  /*90f0*/  @P3 STG.E desc[UR36][R6.64+0x1e4], R149 ;  /* 0x0001e49506003986 */ /* 0x000fe2000c101924 */
[-C--:B------:R-:W-:Y:S01]  /*9100*/  IADD3 R4, P3, R15, R6.reuse, RZ ;  /* 0x000000060f047210 */ /* 0x080fe20007f7e0ff */
[----:B------:R-:W-:Y:S01]  /*9110*/  FMUL R45, R45, R155 ;  /* 0x0000009b2d2d7220 */ /* 0x000fe20000400000 */
[----:B------:R-:W-:Y:S01]  /*9120*/  F2FP.TF32.F32.PACK_B R27, R27 ;  /* 0x0000001bff1b723e */ /* 0x000fe200024050ff */
[----:B------:R1:W-:Y:S01]  /*9130*/  @P4 STG.E desc[UR36][R12.64+0x1e0], R21 ;  /* 0x0001e0150c004986 */ /* 0x0003e2000c101924 */
[----:B------:R-:W-:Y:S01]  /*9140*/  IADD3 R14, P4, P5, R11, R6, R15 ;  /* 0x000000060b0e7210 */ /* 0x000fe20007d9e00f */
[----:B------:R-:W-:Y:S01]  /*9150*/  FMUL R47, R47, R155 ;  /* 0x0000009b2f2f7220 */ /* 0x000fe20000400000 */
[----:B------:R-:W-:Y:S01]  /*9160*/  F2FP.TF32.F32.PACK_B R29, R29 ;  /* 0x0000001dff1d723e */ /* 0x000fe200024050ff */
[----:B------:R2:W-:Y:S01]  /*9170*/  @P0 STG.E desc[UR36][R12.64+0x1e4], R151 ;  /* 0x0001e4970c000986 */ /* 0x0005e2000c101924 */
[----:B------:R-:W-:Y:S01]  /*9180*/  ISETP.GT.AND P0, PT, R0, RZ, P1 ;  /* 0x000000ff0000720c */ /* 0x000fe20000f04270 */
[----:B0-----:R-:W-:Y:S01]  /*9190*/  FMUL R3, R24, R155 ;  /* 0x0000009b18037220 */ /* 0x001fe20000400000 */
[----:B------:R-:W-:Y:S01]  /*91a0*/  IADD3.X R15, R9, R7, R5, P4, P5 ;  /* 0x00000007090f7210 */ /* 0x000fe200027ea405 */
[----:B------:R-:W-:Y:S01]  /*91b0*/  IMAD.X R5, R5, 0x1, R7, P3 ;  /* 0x0000000105057824 */ /* 0x000fe200018e0607 */
[C---:B------:R-:W-:Y:S01]  /*91c0*/  ISETP.GT.AND P5, PT, R0.reuse, 0x1, P1 ;  /* 0x000000010000780c */ /* 0x040fe20000fa4270 */
[-C--:B------:R-:W-:Y:S01]  /*91d0*/  FMUL R49, R49, R155.reuse ;  /* 0x0000009b31317220 */ /* 0x080fe20000400000 */
[----:B------:R-:W-:Y:S01]  /*91e0*/  ISETP.GT.AND P4, PT, R0, RZ, P2 ;  /* 0x000000ff0000720c */ /* 0x000fe20001784270 */
[----:B-1----:R-:W-:Y:S01]  /*91f0*/  FMUL R21, R26, R155 ;  /* 0x0000009b1a157220 */ /* 0x002fe20000400000 */
[----:B------:R-:W-:Y:S01]  /*9200*/  F2FP.TF32.F32.PACK_B R3, R3 ;  /* 0x00000003ff03723e */ /* 0x000fe200024050ff */
[-C--:B------:R-:W-:Y:S01]  /*9210*/  FMUL R51, R51, R155.reuse ;  /* 0x0000009b33337220 */ /* 0x080fe20000400000 */
[-C--:B------:R-:W-:Y:S01]  /*9220*/  IADD3 R6, P3, R11, R4.reuse, RZ ;  /* 0x000000040b067210 */ /* 0x080fe20007f7e0ff */
[----:B--2---:R-:W-:Y:S01]  /*9230*/  FMUL R13, R28, R155 ;  /* 0x0000009b1c0d7220 */ /* 0x004fe20000400000 */
[----:B------:R-:W-:Y:S01]  /*9240*/  F2FP.TF32.F32.PACK_B R21, R21 ;  /* 0x00000015ff15723e */ /* 0x000fe200024050ff */
[----:B------:R0:W-:Y:S01]  /*9250*/  @P0 STG.E desc[UR36][R4.64], R3 ;  /* 0x0000000304000986 */ /* 0x0001e2000c101924 */
[C---:B------:R-:W-:Y:S01]  /*9260*/  ISETP.GT.AND P0, PT, R0.reuse, 0x1, P2 ;  /* 0x000000010000780c */ /* 0x040fe20001704270 */
[--C-:B------:R-:W-:Y:S01]  /*9270*/  IMAD.X R7, R9, 0x1, R5.reuse, P3 ;  /* 0x0000000109077824 */ /* 0x100fe200018e0605 */
[C---:B------:R-:W-:Y:S01]  /*9280*/  ISETP.GT.AND P3, PT, R0.reuse, 0x9, P1 ;  /* 0x000000090000780c */ /* 0x040fe20000f64270 */
[----:B------:R-:W-:Y:S01]  /*9290*/  @P5 STG.E desc[UR36][R4.64+0x4], R25 ;  /* 0x0000041904005986 */ /* 0x000fe2000c101924 */
[----:B------:R-:W-:Y:S01]  /*92a0*/  F2FP.TF32.F32.PACK_B R13, R13 ;  /* 0x0000000dff0d723e */ /* 0x000fe200024050ff */
[-C--:B------:R-:W-:Y:S01]  /*92b0*/  FMUL R53, R53, R155.reuse ;  /* 0x0000009b35357220 */ /* 0x080fe20000400000 */
[----:B------:R-:W-:Y:S01]  /*92c0*/  IADD3 R8, P5, R11, R4, RZ ;  /* 0x000000040b087210 */ /* 0x000fe20007fbe0ff */
[----:B------:R1:W-:Y:S01]  /*92d0*/  @P4 STG.E desc[UR36][R6.64], R21 ;  /* 0x0000001506004986 */ /* 0x0003e2000c101924 */
[----:B------:R-:W-:Y:S01]  /*92e0*/  ISETP.GT.AND P4, PT, R0, 0x8, P1 ;  /* 0x000000080000780c */ /* 0x000fe20000f84270 */
[----:B------:R-:W-:Y:S01]  /*92f0*/  FMUL R11, R32, R155 ;  /* 0x0000009b200b7220 */ /* 0x000fe20000400000 */
[----:B------:R-:W-:Y:S01]  /*9300*/  F2FP.TF32.F32.PACK_B R31, R31 ;  /* 0x0000001fff1f723e */ /* 0x000fe200024050ff */
[-C--:B0-----:R-:W-:Y:S01]  /*9310*/  FMUL R3, R30, R155.reuse ;  /* 0x0000009b1e037220 */ /* 0x081fe20000400000 */
[----:B------:R-:W-:Y:S01]  /*9320*/  IMAD.X R9, R9, 0x1, R5, P5 ;  /* 0x0000000109097824 */ /* 0x000fe200028e0605 */
[----:B------:R-:W-:Y:S01]  /*9330*/  @P0 STG.E desc[UR36][R6.64+0x4], R27 ;  /* 0x0000041b06000986 */ /* 0x000fe2000c101924 */
[C---:B------:R-:W-:Y:S01]  /*9340*/  ISETP.GT.AND P0, PT, R0.reuse, 0x8, P2 ;  /* 0x000000080000780c */ /* 0x040fe20001704270 */
[----:B------:R-:W-:Y:S01]  /*9350*/  FMUL R55, R55, R155 ;  /* 0x0000009b37377220 */ /* 0x000fe20000400000 */
[----:B------:R-:W-:Y:S01]  /*9360*/  F2FP.TF32.F32.PACK_B R3, R3 ;  /* 0x00000003ff03723e */ /* 0x000fe200024050ff */
[----:B------:R-:W-:Y:S01]  /*9370*/  @P3 STG.E desc[UR36][R4.64+0x24], R29 ;  /* 0x0000241d04003986 */ /* 0x000fe2000c101924 */
[----:B------:R-:W-:Y:S01]  /*9380*/  ISETP.GT.AND P5, PT, R0, 0x10, P1 ;  /* 0x000000100000780c */ /* 0x000fe20000fa4270 */
[-C--:B-1----:R-:W-:Y:S01]  /*9390*/  FMUL R21, R36, R155.reuse ;  /* 0x0000009b24157220 */ /* 0x082fe20000400000 */
[C---:B------:R-:W-:Y:S01]  /*93a0*/  ISETP.GT.AND P3, PT, R0.reuse, 0x11, P1 ;  /* 0x000000110000780c */ /* 0x040fe20000f64270 */
[----:B------:R0:W-:Y:S01]  /*93b0*/  @P4 STG.E desc[UR36][R4.64+0x20], R13 ;  /* 0x0000200d04004986 */ /* 0x0001e2000c101924 */
[C---:B------:R-:W-:Y:S01]  /*93c0*/  ISETP.GT.AND P4, PT, R0.reuse, 0x9, P2 ;  /* 0x000000090000780c */ /* 0x040fe20001784270 */
[----:B------:R-:W-:Y:S01]  /*93d0*/  FMUL R57, R57, R155 ;  /* 0x0000009b39397220 */ /* 0x000fe20000400000 */
[----:B------:R-:W-:Y:S01]  /*93e0*/  F2FP.TF32.F32.PACK_B R11, R11 ;  /* 0x0000000bff0b723e */ /* 0x000fe200024050ff */
[----:B------:R-:W-:Y:S01]  /*93f0*/  FMUL R59, R59, R155 ;  /* 0x0000009b3b3b7220 */ /* 0x000fe20000400000 */
[----:B------:R-:W-:Y:S01]  /*9400*/  F2FP.TF32.F32.PACK_B R33, R33 ;  /* 0x00000021ff21723e */ /* 0x000fe200024050ff */
[----:B------:R1:W-:Y:S01]  /*9410*/  @P0 STG.E desc[UR36][R8.64+0x20], R3 ;  /* 0x0000200308000986 */ /* 0x0003e2000c101924 */
[----:B------:R-:W-:Y:S01]  /*9420*/  ISETP.GT.AND P0, PT, R0, 0x10, P2 ;  /* 0x000000100000780c */ /* 0x000fe20001704270 */
[----:B------:R-:W-:Y:S01]  /*9430*/  FMUL R61, R61, R155 ;  /* 0x0000009b3d3d7220 */ /* 0x000fe20000400000 */
[----:B------:R-:W-:Y:S01]  /*9440*/  F2FP.TF32.F32.PACK_B R35, R35 ;  /* 0x00000023ff23723e */ /* 0x000fe200024050ff */
[----:B------:R-:W-:Y:S01]  /*9450*/  FMUL R63, R63, R155 ;  /* 0x0000009b3f3f7220 */ /* 0x000fe20000400000 */
[----:B------:R-:W-:Y:S01]  /*9460*/  F2FP.TF32.F32.PACK_B R21, R21 ;  /* 0x00000015ff15723e */ /* 0x000fe200024050ff */
[----:B0-----:R-:W-:Y:S01]  /*9470*/  FMUL R13, R34, R155 ;  /* 0x0000009b220d7220 */ /* 0x001fe20000400000 */
[----:B------:R-:W-:Y:S01]  /*9480*/  F2FP.TF32.F32.PACK_B R37, R37 ;  /* 0x00000025ff25723e */ /* 0x000fe200024050ff */
[----:B------:R-:W-:Y:S01]  /*9490*/  @P4 STG.E desc[UR36][R14.64+0x24], R31 ;  /* 0x0000241f0e004986 */ /* 0x000fe2000c101924 */
[C---:B------:R-:W-:Y:S01]  /*94a0*/  ISETP.GT.AND P4, PT, R0.reuse, 0x11, P2 ;  /* 0x000000110000780c */ /* 0x040fe20001784270 */
[----:B------:R-:W-:Y:S01]  /*94b0*/  FMUL R65, R65, R155 ;  /* 0x0000009b41417220 */ /* 0x000fe20000400000 */
[----:B------:R-:W-:Y:S01]  /*94c0*/  F2FP.TF32.F32.PACK_B R13, R13 ;  /* 0x0000000dff0d723e */ /* 0x000fe200024050ff */
[----:B------:R0:W-:Y:S01]  /*94d0*/  @P5 STG.E desc[UR36][R4.64+0x40], R11 ;  /* 0x0000400b04005986 */ /* 0x0001e2000c101924 */
[----:B------:R-:W-:Y:S01]  /*94e0*/  ISETP.GT.AND P5, PT, R0, 0x18, P1 ;  /* 0x000000180000780c */ /* 0x000fe20000fa4270 */
[----:B------:R-:W-:-:S02]  /*94f0*/  @P0 IMAD.MOV.U32 R6, RZ, RZ, R14 ;  /* 0x000000ffff060224 */ /* 0x000fc400078e000e */
[-C--:B-1----:R-:W-:Y:S01]  /*9500*/  FMUL R3, R38, R155.reuse ;  /* 0x0000009b26037220 */ /* 0x082fe20000400000 */
[--C-:B------:R-:W-:Y:S01]  /*9510*/  @P0 IMAD.MOV.U32 R7, RZ, RZ, R15.reuse ;  /* 0x000000ffff070224 */ /* 0x100fe200078e000f */
[----:B------:R-:W-:Y:S01]  /*9520*/  @P3 STG.E desc[UR36][R4.64+0x44], R33 ;  /* 0x0000442104003986 */ /* 0x000fe2000c101924 */
[----:B------:R-:W-:Y:S01]  /*9530*/  ISETP.GT.AND P3, PT, R0, 0x19, P1 ;  /* 0x000000190000780c */ /* 0x000fe20000f64270 */
[----:B------:R-:W-:Y:S01]  /*9540*/  FMUL R9, R40, R155 ;  /* 0x0000009b28097220 */ /* 0x000fe20000400000 */
[----:B------:R-:W-:Y:S01]  /*9550*/  F2FP.TF32.F32.PACK_B R3, R3 ;  /* 0x00000003ff03723e */ /* 0x000fe200024050ff */
[----:B------:R1:W-:Y:S01]  /*9560*/  @P0 STG.E desc[UR36][R6.64+0x40], R13 ;  /* 0x0000400d06000986 */ /* 0x0003e2000c101924 */
[----:B------:R-:W-:Y:S01]  /*9570*/  ISETP.GT.AND P0, PT, R0, 0x18, P2 ;  /* 0x000000180000780c */ /* 0x000fe20001704270 */
[----:B------:R-:W-:Y:S01]  /*9580*/  FMUL R67, R67, R155 ;  /* 0x0000009b43437220 */ /* 0x000fe20000400000 */
[----:B------:R-:W-:Y:S01]  /*9590*/  F2FP.TF32.F32.PACK_B R39, R39 ;  /* 0x00000027ff27723e */ /* 0x000fe200024050ff */
[----:B0-----:R-:W-:Y:S01]  /*95a0*/  FMUL R11, R42, R155 ;  /* 0x0000009b2a0b7220 */ /* 0x001fe20000400000 */
[----:B------:R-:W-:Y:S01]  /*95b0*/  F2FP.TF32.F32.PACK_B R9, R9 ;  /* 0x00000009ff09723e */ /* 0x000fe200024050ff */
[----:B------:R-:W-:Y:S01]  /*95c0*/  FMUL R69, R69, R155 ;  /* 0x0000009b45457220 */ /* 0x000fe20000400000 */
[----:B------:R-:W-:Y:S01]  /*95d0*/  F2FP.TF32.F32.PACK_B R41, R41 ;  /* 0x00000029ff29723e */ /* 0x000fe200024050ff */
[----:B------:R-:W-:Y:S01]  /*95e0*/  FMUL R71, R71, R155 ;  /* 0x0000009b47477220 */ /* 0x000fe20000400000 */
[----:B------:R-:W-:Y:S01]  /*95f0*/  F2FP.TF32.F32.PACK_B R11, R11 ;  /* 0x0000000bff0b723e */ /* 0x000fe200024050ff */
[----:B------:R-:W-:Y:S01]  /*9600*/  FMUL R73, R73, R155 ;  /* 0x0000009b49497220 */ /* 0x000fe20000400000 */
[----:B------:R-:W-:Y:S01]  /*9610*/  F2FP.TF32.F32.PACK_B R43, R43 ;  /* 0x0000002bff2b723e */ /* 0x000fe200024050ff */
[--C-:B-1----:R-:W-:Y:S01]  /*9620*/  @P4 IMAD.MOV.U32 R6, RZ, RZ, R14.reuse ;  /* 0x000000ffff064224 */ /* 0x102fe200078e000e */
[----:B------:R-:W-:Y:S01]  /*9630*/  F2FP.TF32.F32.PACK_B R45, R45 ;  /* 0x0000002dff2d723e */ /* 0x000fe200024050ff */
[--C-:B------:R-:W-:Y:S01]  /*9640*/  @P4 IMAD.MOV.U32 R7, RZ, RZ, R15.reuse ;  /* 0x000000ffff074224 */ /* 0x100fe200078e000f */
[----:B------:R-:W-:Y:S01]  /*9650*/  F2FP.TF32.F32.PACK_B R47, R47 ;  /* 0x0000002fff2f723e */ /* 0x000fe200024050ff */
[----:B------:R-:W-:Y:S01]  /*9660*/  FMUL R75, R75, R155 ;  /* 0x0000009b4b4b7220 */ /* 0x000fe20000400000 */
[----:B------:R-:W-:Y:S01]  /*9670*/  F2FP.TF32.F32.PACK_B R49, R49 ;  /* 0x00000031ff31723e */ /* 0x000fe200024050ff */
[-C--:B------:R-:W-:Y:S01]  /*9680*/  FMUL R77, R77, R155.reuse ;  /* 0x0000009b4d4d7220 */ /* 0x080fe20000400000 */
[----:B------:R0:W-:Y:S01]  /*9690*/  @P4 STG.E desc[UR36][R6.64+0x44], R35 ;  /* 0x0000442306004986 */ /* 0x0001e2000c101924 */
[C---:B------:R-:W-:Y:S01]  /*96a0*/  ISETP.GT.AND P4, PT, R0.reuse, 0x19, P2 ;  /* 0x000000190000780c */ /* 0x040fe20001784270 */
[----:B------:R-:W-:Y:S01]  /*96b0*/  FMUL R79, R79, R155 ;  /* 0x0000009b4f4f7220 */ /* 0x000fe20000400000 */
[----:B------:R-:W-:Y:S01]  /*96c0*/  F2FP.TF32.F32.PACK_B R51, R51 ;  /* 0x00000033ff33723e */ /* 0x000fe200024050ff */
[----:B------:R1:W-:Y:S01]  /*96d0*/  @P5 STG.E desc[UR36][R4.64+0x60], R21 ;  /* 0x0000601504005986 */ /* 0x0003e2000c101924 */
[----:B------:R-:W-:Y:S01]  /*96e0*/  ISETP.GT.AND P5, PT, R0, 0x20, P1 ;  /* 0x000000200000780c */ /* 0x000fe20000fa4270 */
[----:B------:R-:W-:Y:S01]  /*96f0*/  FMUL R13, R80, R155 ;  /* 0x0000009b500d7220 */ /* 0x000fe20000400000 */
[----:B------:R-:W-:Y:S01]  /*9700*/  F2FP.TF32.F32.PACK_B R53, R53 ;  /* 0x00000035ff35723e */ /* 0x000fe200024050ff */
[----:B------:R-:W-:Y:S01]  /*9710*/  @P3 STG.E desc[UR36][R4.64+0x64], R37 ;  /* 0x0000642504003986 */ /* 0x000fe2000c101924 */
[----:B------:R-:W-:Y:S01]  /*9720*/  ISETP.GT.AND P3, PT, R0, 0x21, P1 ;  /* 0x000000210000780c */ /* 0x000fe20000f64270 */
[----:B------:R-:W-:Y:S01]  /*9730*/  FMUL R81, R81, R155 ;  /* 0x0000009b51517220 */ /* 0x000fe20000400000 */
[----:B------:R-:W-:Y:S01]  /*9740*/  F2FP.TF32.F32.PACK_B R55, R55 ;  /* 0x00000037ff37723e */ /* 0x000fe200024050ff */
[----:B0-----:R-:W-:Y:S01]  /*9750*/  @P0 IMAD.MOV.U32 R6, RZ, RZ, R14 ;  /* 0x000000ffff060224 */ /* 0x001fe200078e000e */
[----:B------:R-:W-:Y:S01]  /*9760*/  F2FP.TF32.F32.PACK_B R57, R57 ;  /* 0x00000039ff39723e */ /* 0x000fe200024050ff */
[----:B------:R-:W-:Y:S01]  /*9770*/  @P0 IMAD.MOV.U32 R7, RZ, RZ, R15 ;  /* 0x000000ffff070224 */ /* 0x000fe200078e000f */
[----:B------:R-:W-:Y:S01]  /*9780*/  F2FP.TF32.F32.PACK_B R59, R59 ;  /* 0x0000003bff3b723e */ /* 0x000fe200024050ff */
[----:B------:R-:W-:Y:S01]  /*9790*/  FMUL R83, R83, R155 ;  /* 0x0000009b53537220 */ /* 0x000fe20000400000 */
[----:B------:R-:W-:Y:S01]  /*97a0*/  F2FP.TF32.F32.PACK_B R61, R61 ;  /* 0x0000003dff3d723e */ /* 0x000fe200024050ff */
[-C--:B-1----:R-:W-:Y:S01]  /*97b0*/  FMUL R21, R84, R155.reuse ;  /* 0x0000009b54157220 */ /* 0x082fe20000400000 */
[----:B------:R0:W-:Y:S01]  /*97c0*/  @P0 STG.E desc[UR36][R6.64+0x60], R3 ;  /* 0x0000600306000986 */ /* 0x0001e2000c101924 */
[----:B------:R-:W-:Y:S01]  /*97d0*/  ISETP.GT.AND P0, PT, R0, 0x20, P2 ;  /* 0x000000200000780c */ /* 0x000fe20001704270 */
[----:B------:R-:W-:Y:S01]  /*97e0*/  FMUL R85, R85, R155 ;  /* 0x0000009b55557220 */ /* 0x000fe20000400000 */
[----:B------:R-:W-:Y:S01]  /*97f0*/  F2FP.TF32.F32.PACK_B R63, R63 ;  /* 0x0000003fff3f723e */ /* 0x000fe200024050ff */
[----:B------:R-:W-:Y:S01]  /*9800*/  FMUL R87, R87, R155 ;  /* 0x0000009b57577220 */ /* 0x000fe20000400000 */
[----:B------:R-:W-:-:S02]  /*9810*/  F2FP.TF32.F32.PACK_B R65, R65 ;  /* 0x00000041ff41723e */ /* 0x000fc400024050ff */
[----:B------:R-:W-:Y:S02]  /*9820*/  F2FP.TF32.F32.PACK_B R67, R67 ;  /* 0x00000043ff43723e */ /* 0x000fe400024050ff */
[----:B------:R-:W-:Y:S02]  /*9830*/  F2FP.TF32.F32.PACK_B R69, R69 ;  /* 0x00000045ff45723e */ /* 0x000fe400024050ff */
[----:B------:R-:W-:Y:S01]  /*9840*/  F2FP.TF32.F32.PACK_B R71, R71 ;  /* 0x00000047ff47723e */ /* 0x000fe200024050ff */
[----:B0-----:R-:W-:Y:S02]  /*9850*/  @P4 IMAD.MOV.U32 R6, RZ, RZ, R14 ;  /* 0x000000ffff064224 */ /* 0x001fe400078e000e */
[----:B------:R-:W-:Y:S01]  /*9860*/  FMUL R3, R44, R155 ;  /* 0x0000009b2c037220 */ /* 0x000fe20000400000 */
[----:B------:R-:W-:Y:S01]  /*9870*/  @P4 IMAD.MOV.U32 R7, RZ, RZ, R15 ;  /* 0x000000ffff074224 */ /* 0x000fe200078e000f */
[----:B------:R-:W-:Y:S02]  /*9880*/  F2FP.TF32.F32.PACK_B R73, R73 ;  /* 0x00000049ff49723e */ /* 0x000fe400024050ff */
[----:B------:R-:W-:-:S02]  /*9890*/  F2FP.TF32.F32.PACK_B R75, R75 ;  /* 0x0000004bff4b723e */ /* 0x000fc400024050ff */
[----:B------:R0:W-:Y:S01]  /*98a0*/  @P4 STG.E desc[UR36][R6.64+0x64], R39 ;  /* 0x0000642706004986 */ /* 0x0001e2000c101924 */
[C---:B------:R-:W-:Y:S02]  /*98b0*/  ISETP.GT.AND P4, PT, R0.reuse, 0x21, P2 ;  /* 0x000000210000780c */ /* 0x040fe40001784270 */
[----:B------:R-:W-:Y:S01]  /*98c0*/  F2FP.TF32.F32.PACK_B R3, R3 ;  /* 0x00000003ff03723e */ /* 0x000fe200024050ff */
[----:B------:R1:W-:Y:S01]  /*98d0*/  @P5 STG.E desc[UR36][R4.64+0x80], R9 ;  /* 0x0000800904005986 */ /* 0x0003e2000c101924 */
[C---:B------:R-:W-:Y:S02]  /*98e0*/  ISETP.GT.AND P5, PT, R0.reuse, 0x28, P1 ;  /* 0x000000280000780c */ /* 0x040fe40000fa4270 */
[----:B------:R-:W-:Y:S01]  /*98f0*/  F2FP.TF32.F32.PACK_B R77, R77 ;  /* 0x0000004dff4d723e */ /* 0x000fe200024050ff */
[----:B------:R-:W-:Y:S01]  /*9900*/  @P3 STG.E desc[UR36][R4.64+0x84], R41 ;  /* 0x0000842904003986 */ /* 0x000fe2000c101924 */
[----:B------:R-:W-:Y:S02]  /*9910*/  ISETP.GT.AND P3, PT, R0, 0x29, P1 ;  /* 0x000000290000780c */ /* 0x000fe40000f64270 */
[----:B------:R-:W-:Y:S01]  /*9920*/  F2FP.TF32.F32.PACK_B R79, R79 ;  /* 0x0000004fff4f723e */ /* 0x000fe200024050ff */
[----:B0-----:R-:W-:Y:S01]  /*9930*/  @P0 IMAD.MOV.U32 R6, RZ, RZ, R14 ;  /* 0x000000ffff060224 */ /* 0x001fe200078e000e */
[----:B------:R-:W-:Y:S01]  /*9940*/  F2FP.TF32.F32.PACK_B R13, R13 ;  /* 0x0000000dff0d723e */ /* 0x000fe200024050ff */
[----:B------:R-:W-:Y:S01]  /*9950*/  @P0 IMAD.MOV.U32 R7, RZ, RZ, R15 ;  /* 0x000000ffff070224 */ /* 0x000fe200078e000f */
[----:B------:R-:W-:Y:S01]  /*9960*/  F2FP.TF32.F32.PACK_B R81, R81 ;  /* 0x00000051ff51723e */ /* 0x000fe200024050ff */
[----:B-1----:R-:W-:Y:S01]  /*9970*/  FMUL R9, R46, R155 ;  /* 0x0000009b2e097220 */ /* 0x002fe20000400000 */
[----:B------:R-:W-:-:S02]  /*9980*/  F2FP.TF32.F32.PACK_B R83, R83 ;  /* 0x00000053ff53723e */ /* 0x000fc400024050ff */
[----:B------:R0:W-:Y:S01]  /*9990*/  @P0 STG.E desc[UR36][R6.64+0x80], R11 ;  /* 0x0000800b06000986 */ /* 0x0001e2000c101924 */
[----:B------:R-:W-:Y:S02]  /*99a0*/  ISETP.GT.AND P0, PT, R0, 0x28, P2 ;  /* 0x000000280000780c */ /* 0x000fe40001704270 */
[----:B------:R-:W-:Y:S02]  /*99b0*/  F2FP.TF32.F32.PACK_B R9, R9 ;  /* 0x00000009ff09723e */ /* 0x000fe400024050ff */
[----:B------:R-:W-:Y:S02]  /*99c0*/  F2FP.TF32.F32.PACK_B R21, R21 ;  /* 0x00000015ff15723e */ /* 0x000fe400024050ff */
[----:B------:R-:W-:Y:S02]  /*99d0*/  F2FP.TF32.F32.PACK_B R85, R85 ;  /* 0x00000055ff55723e */ /* 0x000fe400024050ff */
[----:B------:R-:W-:Y:S01]  /*99e0*/  F2FP.TF32.F32.PACK_B R87, R87 ;  /* 0x00000057ff57723e */ /* 0x000fe200024050ff */
[----:B0-----:R-:W-:-:S02]  /*99f0*/  @P4 IMAD.MOV.U32 R6, RZ, RZ, R14 ;  /* 0x000000ffff064224 */ /* 0x001fc400078e000e */
[----:B------:R-:W-:Y:S01]  /*9a00*/  FMUL R11, R48, R155 ;  /* 0x0000009b300b7220 */ /* 0x000fe20000400000 */
[----:B------:R-:W-:-:S04]  /*9a10*/  @P4 IMAD.MOV.U32 R7, RZ, RZ, R15 ;  /* 0x000000ffff074224 */ /* 0x000fc800078e000f */
[----:B------:R-:W-:Y:S01]  /*9a20*/  F2FP.TF32.F32.PACK_B R11, R11 ;  /* 0x0000000bff0b723e */ /* 0x000fe200024050ff */
[----:B------:R0:W-:Y:S01]  /*9a30*/  @P4 STG.E desc[UR36][R6.64+0x84], R43 ;  /* 0x0000842b06004986 */ /* 0x0001e2000c101924 */
[----:B------:R-:W-:-:S03]  /*9a40*/  ISETP.GT.AND P4, PT, R0, 0x29, P2 ;  /* 0x000000290000780c */ /* 0x000fc60001784270 */
[----:B------:R1:W-:Y:S01]  /*9a50*/  @P5 STG.E desc[UR36][R4.64+0xa0], R3 ;  /* 0x0000a00304005986 */ /* 0x0003e2000c101924 */
[----:B------:R-:W-:-:S03]  /*9a60*/  ISETP.GT.AND P5, PT, R0, 0x30, P1 ;  /* 0x000000300000780c */ /* 0x000fc60000fa4270 */
[----:B------:R-:W-:Y:S01]  /*9a70*/  @P3 STG.E desc[UR36][R4.64+0xa4], R45 ;  /* 0x0000a42d04003986 */ /* 0x000fe2000c101924 */
[----:B------:R-:W-:Y:S01]  /*9a80*/  ISETP.GT.AND P3, PT, R0, 0x31, P1 ;  /* 0x000000310000780c */ /* 0x000fe20000f64270 */
[----:B0-----:R-:W-:Y:S02]  /*9a90*/  @P0 IMAD.MOV.U32 R6, RZ, RZ, R14 ;  /* 0x000000ffff060224 */ /* 0x001fe400078e000e */
[----:B------:R-:W-:Y:S02]  /*9aa0*/  @P0 IMAD.MOV.U32 R7, RZ, RZ, R15 ;  /* 0x000000ffff070224 */ /* 0x000fe400078e000f */
[----:B-1----:R-:W-:-:S03]  /*9ab0*/  FMUL R3, R50, R155 ;  /* 0x0000009b32037220 */ /* 0x002fc60000400000 */
[----:B------:R0:W-:Y:S01]  /*9ac0*/  @P0 STG.E desc[UR36][R6.64+0xa0], R9 ;  /* 0x0000a00906000986 */ /* 0x0001e2000c101924 */
[----:B------:R-:W-:Y:S02]  /*9ad0*/  ISETP.GT.AND P0, PT, R0, 0x30, P2 ;  /* 0x000000300000780c */ /* 0x000fe40001704270 */
[----:B------:R-:W-:Y:S01]  /*9ae0*/  F2FP.TF32.F32.PACK_B R3, R3 ;  /* 0x00000003ff03723e */ /* 0x000fe200024050ff */
[----:B0-----:R-:W-:Y:S02]  /*9af0*/  @P4 IMAD.MOV.U32 R6, RZ, RZ, R14 ;  /* 0x000000ffff064224 */ /* 0x001fe400078e000e */
        /* <DEDUP_REMOVED lines=69> */
[----:B------:R-:W-:Y:S01]  /*9f50*/  @P3 STG.E desc[UR36][R4.64+0x144], R65 ;  /* 0x0001444104003986 */ /* 0x000fe2000c101924 */
[----:B------:R-:W-:-:S03]  /*9f60*/  ISETP.GT.AND P3, PT, R0, 0x59, P1 ;  /* 0x000000590000780c */ /* 0x000fc60000f64270 */
[----:B------:R1:W-:Y:S01]  /*9f70*/  @P5 STG.E desc[UR36][R4.64+0x140], R9 ;  /* 0x0001400904005986 */ /* 0x0003e2000c101924 */
[----:B------:R-:W-:Y:S01]  /*9f80*/  ISETP.GT.AND P5, PT, R0, 0x58, P1 ;  /* 0x000000580000780c */ /* 0x000fe20000fa4270 */
[----:B0-----:R-:W-:Y:S02]  /*9f90*/  @P0 IMAD.MOV.U32 R6, RZ, RZ, R14 ;  /* 0x000000ffff060224 */ /* 0x001fe400078e000e */
[----:B------:R-:W-:-:S05]  /*9fa0*/  @P0 IMAD.MOV.U32 R7, RZ, RZ, R15 ;  /* 0x000000ffff070224 */ /* 0x000fca00078e000f */
[----:B------:R0:W-:Y:S01]  /*9fb0*/  @P0 STG.E desc[UR36][R6.64+0x140], R11 ;  /* 0x0001400b06000986 */ /* 0x0001e2000c101924 */
[----:B------:R-:W-:Y:S01]  /*9fc0*/  ISETP.GT.AND P0, PT, R0, 0x58, P2 ;  /* 0x000000580000780c */ /* 0x000fe20001704270 */
[----:B-1----:R-:W-:-:S05]  /*9fd0*/  FMUL R9, R70, R155 ;  /* 0x0000009b46097220 */ /* 0x002fca0000400000 */
        /* <DEDUP_REMOVED lines=50> */
[----:B------:R-:W-:-:S05]  /*a300*/  @P4 IMAD.MOV.U32 R7, RZ, RZ, R15 ;  /* 0x000000ffff074224 */ /* 0x000fca00078e000f */
[----:B------:R0:W-:Y:S01]  /*a310*/  @P4 STG.E desc[UR36][R6.64+0x1a4], R79 ;  /* 0x0001a44f06004986 */ /* 0x0001e2000c101924 */
[----:B------:R-:W-:-:S03]  /*a320*/  ISETP.GT.AND P4, PT, R0, 0x71, P2 ;  /* 0x000000710000780c */ /* 0x000fc60001784270 */
[----:B------:R-:W-:Y:S01]  /*a330*/  @P3 STG.E desc[UR36][R4.64+0x1c0], R13 ;  /* 0x0001c00d04003986 */ /* 0x000fe2000c101924 */
[C---:B------:R-:W-:Y:S02]  /*a340*/  ISETP.GT.AND P3, PT, R0.reuse, 0x78, P1 ;  /* 0x000000780000780c */ /* 0x040fe40000f64270 */
[C---:B------:R-:W-:Y:S01]  /*a350*/  ISETP.GT.AND P1, PT, R0.reuse, 0x79, P1 ;  /* 0x000000790000780c */ /* 0x040fe20000f24270 */
[----:B------:R-:W-:Y:S01]  /*a360*/  @P5 STG.E desc[UR36][R4.64+0x1c4], R81 ;  /* 0x0001c45104005986 */ /* 0x000fe2000c101924 */
[C---:B------:R-:W-:Y:S02]  /*a370*/  ISETP.GT.AND P5, PT, R0.reuse, 0x78, P2 ;  /* 0x000000780000780c */ /* 0x040fe400017a4270 */
[----:B------:R-:W-:Y:S01]  /*a380*/  ISETP.GT.AND P2, PT, R0, 0x79, P2 ;  /* 0x000000790000780c */ /* 0x000fe20001744270 */
[----:B0-----:R-:W-:Y:S02]  /*a390*/  @P0 IMAD.MOV.U32 R6, RZ, RZ, R14 ;  /* 0x000000ffff060224 */ /* 0x001fe400078e000e */
[----:B------:R-:W-:-:S05]  /*a3a0*/  @P0 IMAD.MOV.U32 R7, RZ, RZ, R15 ;  /* 0x000000ffff070224 */ /* 0x000fca00078e000f */
[----:B------:R0:W-:Y:S02]  /*a3b0*/  @P0 STG.E desc[UR36][R6.64+0x1c0], R3 ;  /* 0x0001c00306000986 */ /* 0x0001e4000c101924 */
[----:B0-----:R-:W-:Y:S02]  /*a3c0*/  @P4 IMAD.MOV.U32 R6, RZ, RZ, R14 ;  /* 0x000000ffff064224 */ /* 0x001fe400078e000e */
[----:B------:R-:W-:-:S05]  /*a3d0*/  @P4 IMAD.MOV.U32 R7, RZ, RZ, R15 ;  /* 0x000000ffff074224 */ /* 0x000fca00078e000f */
[----:B------:R-:W-:Y:S04]  /*a3e0*/  @P4 STG.E desc[UR36][R6.64+0x1c4], R83 ;  /* 0x0001c45306004986 */ /* 0x000fe8000c101924 */
[----:B------:R-:W-:Y:S04]  /*a3f0*/  @P3 STG.E desc[UR36][R4.64+0x1e0], R21 ;  /* 0x0001e01504003986 */ /* 0x000fe8000c101924 */
[----:B------:R0:W-:Y:S02]  /*a400*/  @P1 STG.E desc[UR36][R4.64+0x1e4], R85 ;  /* 0x0001e45504001986 */ /* 0x0001e4000c101924 */
[----:B0-----:R-:W-:-:S02]  /*a410*/  @P5 IMAD.MOV.U32 R4, RZ, RZ, R14 ;  /* 0x000000ffff045224 */ /* 0x001fc400078e000e */
[----:B------:R-:W-:-:S05]  /*a420*/  @P5 IMAD.MOV.U32 R5, RZ, RZ, R15 ;  /* 0x000000ffff055224 */ /* 0x000fca00078e000f */
[----:B------:R0:W-:Y:S04]  /*a430*/  @P5 STG.E desc[UR36][R4.64+0x1e0], R9 ;  /* 0x0001e00904005986 */ /* 0x0001e8000c101924 */
[----:B------:R0:W-:Y:S02]  /*a440*/  @P2 STG.E desc[UR36][R14.64+0x1e4], R87 ;  /* 0x0001e4570e002986 */ /* 0x0001e4000c101924 */
.L_x_284:
[----:B------:R-:W-:Y:S05]  /*a450*/  BSYNC B0 ;  /* 0x0000000000007941 */ /* 0x000fea0003800000 */
.L_x_32:
[----:B------:R-:W-:Y:S01]  /*a460*/  ULDC UR4, c[0x0][0xc] ;  /* 0x0000030000047ab9 */ /* 0x000fe20000000800 */
[----:B------:R-:W-:Y:S01]  /*a470*/  ULDC UR5, c[0x0][0x10] ;  /* 0x0000040000057ab9 */ /* 0x000fe20000000800 */
[----:B0-----:R-:W0:Y:S01]  /*a480*/  LDC R3, c[0x0][0x14] ;  /* 0x00000500ff037b82 */ /* 0x001e220000000800 */
[----:B------:R-:W-:Y:S01]  /*a490*/  UIMAD.WIDE.U32 UR4, UR4, UR5, URZ ;  /* 0x00000005040472a5 */ /* 0x000fe2000f8e003f */
[----:B------:R-:W-:Y:S01]  /*a4a0*/  PRMT R0, RZ, 0x7610, R0 ;  /* 0x00007610ff007816 */ /* 0x000fe20000000000 */
[----:B-----5:R-:W-:Y:S02]  /*a4b0*/  IMAD.MOV.U32 R154, RZ, RZ, -0x1 ;  /* 0xffffffffff9a7424 */ /* 0x020fe400078e00ff */
[----:B------:R-:W-:Y:S02]  /*a4c0*/  IMAD.MOV.U32 R23, RZ, RZ, -0x1 ;  /* 0xffffffffff177424 */ /* 0x000fe400078e00ff */
[----:B0-----:R-:W-:-:S04]  /*a4d0*/  IMAD.WIDE.U32 R16, R3, UR4, R16 ;  /* 0x0000000403107c25 */ /* 0x001fc8000f8e0010 */
[----:B------:R-:W-:Y:S01]  /*a4e0*/  IMAD R3, R3, UR5, RZ ;  /* 0x0000000503037c24 */ /* 0x000fe2000f8e02ff */
[----:B------:R-:W-:Y:S02]  /*a4f0*/  ULDC.64 UR4, c[0x0][0x650] ;  /* 0x0001940000047ab9 */ /* 0x000fe40000000a00 */
[----:B------:R-:W-:Y:S01]  /*a500*/  ISETP.GE.U32.AND P0, PT, R16, UR4, PT ;  /* 0x0000000410007c0c */ /* 0x000fe2000bf06070 */
[----:B------:R-:W-:-:S05]  /*a510*/  IMAD.IADD R17, R17, 0x1, R3 ;  /* 0x0000000111117824 */ /* 0x000fca00078e0203 */
[----:B------:R-:W-:-:S13]  /*a520*/  ISETP.GE.U32.AND.EX P0, PT, R17, UR5, PT, P0 ;  /* 0x0000000511007c0c */ /* 0x000fda000bf06100 */
[----:B------:R-:W-:Y:S05]  /*a530*/  @P0 BRA `(.L_x_285) ;  /* 0x0000000400640947 */ /* 0x000fea0003800000 */
[----:B------:R-:W0:Y:S01]  /*a540*/  S2R R12, SR_CTAID.X ;  /* 0x00000000000c7919 */ /* 0x000e220000002500 */
[----:B---3--:R-:W3:Y:S01]  /*a550*/  LDC.64 R10, c[0x0][0x628] ;  /* 0x00018a00ff0a7b82 */ /* 0x008ee20000000a00 */
[----:B------:R-:W-:Y:S01]  /*a560*/  ULDC UR4, c[0x0][0x150] ;  /* 0x0000540000047ab9 */ /* 0x000fe20000000800 */
[----:B------:R-:W-:Y:S01]  /*a570*/  IMAD.MOV.U32 R8, RZ, RZ, R16 ;  /* 0x000000ffff087224 */ /* 0x000fe200078e0010 */
[----:B------:R-:W0:Y:S01]  /*a580*/  S2R R24, SR_CTAID.Y ;  /* 0x0000000000187919 */ /* 0x000e220000002600 */
[----:B------:R-:W-:-:S04]  /*a590*/  IMAD.MOV.U32 R9, RZ, RZ, R17 ;  /* 0x000000ffff097224 */ /* 0x000fc800078e0011 */
[----:B------:R-:W1:Y:S08]  /*a5a0*/  LDC R21, c[0x0][0x144] ;  /* 0x00005100ff157b82 */ /* 0x000e700000000800 */
[----:B------:R-:W1:Y:S08]  /*a5b0*/  LDC R0, c[0x0][0x630] ;  /* 0x00018c00ff007b82 */ /* 0x000e700000000800 */
[----:B------:R-:W1:Y:S01]  /*a5c0*/  LDC.64 R14, c[0x0][0x620] ;  /* 0x00018800ff0e7b82 */ /* 0x000e620000000a00 */
[----:B---3--:R-:W-:-:S04]  /*a5d0*/  ISETP.NE.U32.AND P0, PT, R10, RZ, PT ;  /* 0x000000ff0a00720c */ /* 0x008fc80003f05070 */
[----:B------:R-:W-:Y:S02]  /*a5e0*/  ISETP.NE.AND.EX P0, PT, R11, RZ, PT, P0 ;  /* 0x000000ff0b00720c */ /* 0x000fe40003f05300 */
[----:B0-----:R-:W-:-:S05]  /*a5f0*/  I2FP.F32.U32 R3, R12 ;  /* 0x0000000c00037245 */ /* 0x001fca0000201000 */
[----:B------:R-:W-:-:S04]  /*a600*/  FMUL R3, R3, UR4 ;  /* 0x0000000403037c20 */ /* 0x000fc80008400000 */
[----:B------:R0:W3:Y:S02]  /*a610*/  F2I.U32.TRUNC.NTZ R20, R3 ;  /* 0x0000000300147305 */ /* 0x0000e4000020f000 */
[----:B------:R-:W-:Y:S05]  /*a620*/  @!P0 BRA `(.L_x_286) ;  /* 0x0000000000288947 */ /* 0x000fea0003800000 */
[----:B0-----:R-:W0:Y:S02]  /*a630*/  LDC R3, c[0x0][0x634] ;  /* 0x00018d00ff037b82 */ /* 0x001e240000000800 */
        /* <DEDUP_REMOVED lines=9> */
.L_x_286:
[----:B------:R-:W5:Y:S01]  /*a6d0*/  LDC.64 R30, c[0x0][0x640] ;  /* 0x00019000ff1e7b82 */ /* 0x000f620000000a00 */
[-CC-:B-1----:R-:W-:Y:S01]  /*a6e0*/  SHF.R.U64 R23, R8, R0.reuse, R9.reuse ;  /* 0x0000000008177219 */ /* 0x182fe20000001209 */
[----:B---3--:R-:W-:Y:S01]  /*a6f0*/  IMAD.MOV R20, RZ, RZ, -R20 ;  /* 0x000000ffff147224 */ /* 0x008fe200078e0a14 */
[----:B------:R-:W-:Y:S01]  /*a700*/  SHF.R.U32.HI R0, RZ, R0, R9 ;  /* 0x00000000ff007219 */ /* 0x000fe20000011609 */
[----:B------:R-:W-:Y:S01]  /*a710*/  ULDC UR4, c[0x0][0x154] ;  /* 0x0000550000047ab9 */ /* 0x000fe20000000800 */
[----:B0-----:R-:W-:Y:S01]  /*a720*/  IADD3 R3, P0, RZ, -R23, RZ ;  /* 0x80000017ff037210 */ /* 0x001fe20007f1e0ff */
[----:B------:R-:W-:Y:S02]  /*a730*/  IMAD R26, R21, R20, R12 ;  /* 0x00000014151a7224 */ /* 0x000fe400078e020c */
[----:B------:R-:W0:Y:S01]  /*a740*/  LDC R6, c[0x0][0x618] ;  /* 0x00018600ff067b82 */ /* 0x000e220000000800 */
[----:B------:R-:W-:Y:S02]  /*a750*/  IMAD.MOV.U32 R7, RZ, RZ, 0x1 ;  /* 0x00000001ff077424 */ /* 0x000fe400078e00ff */
[----:B------:R-:W-:-:S04]  /*a760*/  IMAD.X R5, RZ, RZ, ~R0, P0 ;  /* 0x000000ffff057224 */ /* 0x000fc800000e0e00 */
[-C--:B------:R-:W-:Y:S01]  /*a770*/  IMAD R0, R5, R14.reuse, RZ ;  /* 0x0000000e05007224 */ /* 0x080fe200078e02ff */
[----:B------:R-:W1:Y:S01]  /*a780*/  LDC R8, c[0x0][0x608] ;  /* 0x00018200ff087b82 */ /* 0x000e620000000800 */
[----:B------:R-:W-:-:S04]  /*a790*/  IMAD.WIDE.U32 R4, R3, R14, R16 ;  /* 0x0000000e03047225 */ /* 0x000fc800078e0010 */
[----:B------:R-:W-:Y:S01]  /*a7a0*/  IMAD R3, R3, R15, R0 ;  /* 0x0000000f03037224 */ /* 0x000fe200078e0200 */
[----:B------:R-:W-:Y:S02]  /*a7b0*/  I2FP.F32.U32 R0, R24 ;  /* 0x0000001800007245 */ /* 0x000fe40000201000 */
[----:B------:R-:W3:Y:S01]  /*a7c0*/  LDC R28, c[0x0][0x658] ;  /* 0x00019600ff1c7b82 */ /* 0x000ee20000000800 */
[----:B------:R-:W-:Y:S01]  /*a7d0*/  IMAD.IADD R3, R5, 0x1, R3 ;  /* 0x0000000105037824 */ /* 0x000fe200078e0203 */
[----:B-----5:R-:W-:Y:S01]  /*a7e0*/  ISETP.NE.U32.AND P0, PT, R30, RZ, PT ;  /* 0x000000ff1e00720c */ /* 0x020fe20003f05070 */
[----:B------:R-:W-:Y:S01]  /*a7f0*/  FMUL R0, R0, UR4 ;  /* 0x0000000400007c20 */ /* 0x000fe20008400000 */
[----:B------:R-:W-:Y:S02]  /*a800*/  IMAD.MOV.U32 R5, RZ, RZ, -0x1 ;  /* 0xffffffffff057424 */ /* 0x000fe400078e00ff */
[----:B------:R-:W-:Y:S01]  /*a810*/  ISETP.NE.AND.EX P0, PT, R31, RZ, PT, P0 ;  /* 0x000000ff1f00720c */ /* 0x000fe20003f05300 */
[----:B------:R1:W2:Y:S01]  /*a820*/  F2I.U32.TRUNC.NTZ R13, R0 ;  /* 0x00000000000d7305 */ /* 0x0002a2000020f000 */
[----:B------:R-:W2:Y:S01]  /*a830*/  LDC R15, c[0x0][0x148] ;  /* 0x00005200ff0f7b82 */ /* 0x000ea20000000800 */
[----:B0-----:R-:W-:-:S02]  /*a840*/  SHF.R.U64 R12, R4, R6, R3 ;  /* 0x00000006040c7219 */ /* 0x001fc40000001203 */
[----:B------:R-:W-:-:S05]  /*a850*/  SHF.R.U32.HI R3, RZ, R6, R3 ;  /* 0x00000006ff037219 */ /* 0x000fca0000011603 */
[----:B------:R-:W0:Y:S01]  /*a860*/  LDC R20, c[0x0][0x600] ;  /* 0x00018000ff147b82 */ /* 0x000e220000000800 */
[-CC-:B-1----:R-:W-:Y:S02]  /*a870*/  SHF.R.U64 R10, R12, R8.reuse, R3.reuse ;  /* 0x000000080c0a7219 */ /* 0x182fe40000001203 */
[----:B------:R-:W-:-:S05]  /*a880*/  SHF.R.U32.HI R3, RZ, R8, R3 ;  /* 0x00000008ff037219 */ /* 0x000fca0000011603 */
[----:B------:R-:W1:Y:S01]  /*a890*/  LDC R21, c[0x0][0x648] ;  /* 0x00019200ff157b82 */ /* 0x000e620000000800 */
[-C--:B---3--:R-:W-:Y:S02]  /*a8a0*/  SHF.L.U32 R4, R5, R28.reuse, RZ ;  /* 0x0000001c05047219 */ /* 0x088fe400000006ff */
[-CC-:B------:R-:W-:Y:S02]  /*a8b0*/  SHF.R.U64 R14, R10, R28.reuse, R3.reuse ;  /* 0x0000001c0a0e7219 */ /* 0x180fe40000001203 */
[----:B------:R-:W-:Y:S02]  /*a8c0*/  SHF.R.U32.HI R5, RZ, R28, R3 ;  /* 0x0000001cff057219 */ /* 0x000fe40000011603 */
[----:B------:R-:W-:Y:S01]  /*a8d0*/  LOP3.LUT R153, RZ, R4, RZ, 0x33, !PT ;  /* 0x00000004ff997212 */ /* 0x000fe200078e33ff */
[----:B------:R-:W3:Y:S01]  /*a8e0*/  LDC R25, c[0x0][0x638] ;  /* 0x00018e00ff197b82 */ /* 0x000ee20000000800 */
[----:B------:R-:W-:Y:S01]  /*a8f0*/  SHF.L.U32 R28, R7, R28, RZ ;  /* 0x0000001c071c7219 */ /* 0x000fe200000006ff */
[----:B------:R-:W-:-:S06]  /*a900*/  IMAD.MOV.U32 R4, RZ, RZ, R14 ;  /* 0x000000ffff047224 */ /* 0x000fcc00078e000e */
[----:B------:R-:W0:Y:S01]  /*a910*/  LDC R27, c[0x0][0x610] ;  /* 0x00018400ff1b7b82 */ /* 0x000e220000000800 */
[----:B------:R-:W-:Y:S05]  /*a920*/  @!P0 BRA `(.L_x_287) ;  /* 0x0000000000288947 */ /* 0x000fea0003800000 */
[----:B------:R-:W5:Y:S02]  /*a930*/  LDC R3, c[0x0][0x64c] ;  /* 0x00019300ff037b82 */ /* 0x000f640000000800 */
[----:B-----5:R-:W-:-:S05]  /*a940*/  IADD3 R3, P0, R14, R3, RZ ;  /* 0x000000030e037210 */ /* 0x020fca0007f1e0ff */
        /* <DEDUP_REMOVED lines=8> */
.L_x_287:
[----:B------:R-:W-:Y:S01]  /*a9d0*/  ISETP.NE.AND P0, PT, R2, 0x1, PT ;  /* 0x000000010200780c */ /* 0x000fe20003f05270 */
[----:B--2---:R-:W-:Y:S01]  /*a9e0*/  IMAD.MOV R13, RZ, RZ, -R13 ;  /* 0x000000ffff0d7224 */ /* 0x004fe200078e0a0d */
[----:B-1----:R-:W-:Y:S01]  /*a9f0*/  SHF.R.U64 R0, R4, R21, R5 ;  /* 0x0000001504007219 */ /* 0x002fe20000001205 */
[----:B0-----:R-:W-:Y:S01]  /*aa00*/  VIADD R5, R20, 0xffffffff ;  /* 0xffffffff14057836 */ /* 0x001fe20000000000 */
[----:B------:R-:W-:-:S03]  /*aa10*/  LOP3.LUT R153, R10, R153, RZ, 0xc0, !PT ;  /* 0x000000990a997212 */ /* 0x000fc600078ec0ff */
[----:B------:R-:W-:Y:S01]  /*aa20*/  IMAD.MOV R3, RZ, RZ, -R0 ;  /* 0x000000ffff037224 */ /* 0x000fe200078e0a00 */
[----:B------:R-:W-:Y:S01]  /*aa30*/  LOP3.LUT R5, R12, R5, RZ, 0xc0, !PT ;  /* 0x000000050c057212 */ /* 0x000fe200078ec0ff */
[----:B------:R-:W-:Y:S02]  /*aa40*/  IMAD R153, R28, R0, R153 ;  /* 0x000000001c997224 */ /* 0x000fe400078e0299 */
[----:B---3--:R-:W-:Y:S02]  /*aa50*/  IMAD R0, R3, R25, R14 ;  /* 0x0000001903007224 */ /* 0x008fe400078e020e */
[----:B------:R-:W-:Y:S02]  /*aa60*/  @P0 IMAD R26, R15, R13, R24 ;  /* 0x0000000d0f1a0224 */ /* 0x000fe400078e0218 */
[----:B------:R-:W-:Y:S02]  /*aa70*/  IMAD R4, R0, R20, R5 ;  /* 0x0000001400047224 */ /* 0x000fe400078e0205 */
[----:B------:R-:W-:-:S02]  /*aa80*/  IMAD R153, R153, R27, R26 ;  /* 0x0000001b99997224 */ /* 0x000fc400078e021a */
[----:B------:R-:W-:-:S03]  /*aa90*/  IMAD.MOV.U32 R3, RZ, RZ, 0x1 ;  /* 0x00000001ff037424 */ /* 0x000fc600078e00ff */
[----:B------:R-:W-:Y:S02]  /*aaa0*/  SEL R154, R4, R153, !P0 ;  /* 0x00000099049a7207 */ /* 0x000fe40004000000 */
[----:B------:R-:W-:Y:S02]  /*aab0*/  PRMT R0, R3, 0x7610, R0 ;  /* 0x0000761003007816 */ /* 0x000fe40000000000 */
[----:B------:R-:W-:-:S07]  /*aac0*/  SEL R153, R153, R4, !P0 ;  /* 0x0000000499997207 */ /* 0x000fce0004000000 */
.L_x_285:
[----:B------:R-:W-:-:S13]  /*aad0*/  LOP3.LUT P0, RZ, R0, 0xff, RZ, 0xc0, !PT ;  /* 0x000000ff00ff7812 */ /* 0x000fda000780c0ff */
[----:B------:R-:W-:Y:S05]  /*aae0*/  @P0 BRA `(.L_x_288) ;  /* 0xffffff6400c40947 */ /* 0x000fea000383ffff */
[----:B------:R-:W-:Y:S05]  /*aaf0*/  EXIT ;  /* 0x000000000000794d */ /* 0x000fea0003800000 */
.L_x_7:
[----:B0-----:R-:W-:Y:S01]  /*ab00*/  ULDC.64 UR4, c[0x0][0x650] ;  /* 0x0001940000047ab9 */ /* 0x001fe20000000a00 */
        /* <DEDUP_REMOVED lines=25> */
.L_x_290:
[----:B------:R-:W0:Y:S01]  /*aca0*/  LDC.64 R28, c[0x0][0x640] ;  /* 0x00019000ff1c7b82 */ /* 0x000e220000000a00 */
[-CC-:B------:R-:W-:Y:S01]  /*acb0*/  SHF.R.U64 R22, R12, R6.reuse, R13.reuse ;  /* 0x000000060c167219 */ /* 0x180fe2000000120d */
[----:B------:R-:W-:Y:S01]  /*acc0*/  IMAD.MOV.U32 R30, RZ, RZ, 0x1 ;  /* 0x00000001ff1e7424 */ /* 0x000fe200078e00ff */
[----:B------:R-:W-:Y:S02]  /*acd0*/  SHF.R.U32.HI R6, RZ, R6, R13 ;  /* 0x00000006ff067219 */ /* 0x000fe4000001160d */
        /* <DEDUP_REMOVED lines=8> */
[----:B------:R-:W-:Y:S01]  /*ad60*/  IMAD.IADD R9, R9, 0x1, R11 ;  /* 0x0000000109097824 */ /* 0x000fe200078e020b */
[----:B0-----:R-:W-:-:S04]  /*ad70*/  ISETP.NE.U32.AND P0, PT, R28, RZ, PT ;  /* 0x000000ff1c00720c */ /* 0x001fc80003f05070 */
[----:B------:R-:W-:Y:S02]  /*ad80*/  ISETP.NE.AND.EX P0, PT, R29, RZ, PT, P0 ;  /* 0x000000ff1d00720c */ /* 0x000fe40003f05300 */
[----:B------:R-:W0:Y:S01]  /*ad90*/  LDC R20, c[0x0][0x600] ;  /* 0x00018000ff147b82 */ /* 0x000e220000000800 */
[-CC-:B-1----:R-:W-:Y:S01]  /*ada0*/  SHF.R.U64 R14, R8, R10.reuse, R9.reuse ;  /* 0x0000000a080e7219 */ /* 0x182fe20000001209 */
[----:B------:R-:W-:Y:S01]  /*adb0*/  IMAD.MOV.U32 R8, RZ, RZ, -0x1 ;  /* 0xffffffffff087424 */ /* 0x000fe200078e00ff */
[----:B------:R-:W-:-:S05]  /*adc0*/  SHF.R.U32.HI R9, RZ, R10, R9 ;  /* 0x0000000aff097219 */ /* 0x000fca0000011609 */
[----:B------:R-:W1:Y:S01]  /*add0*/  LDC R26, c[0x0][0x648] ;  /* 0x00019200ff1a7b82 */ /* 0x000e620000000800 */
[-CC-:B--2---:R-:W-:Y:S02]  /*ade0*/  SHF.R.U64 R21, R14, R12.reuse, R9.reuse ;  /* 0x0000000c0e157219 */ /* 0x184fe40000001209 */
[----:B------:R-:W-:-:S05]  /*adf0*/  SHF.R.U32.HI R6, RZ, R12, R9 ;  /* 0x0000000cff067219 */ /* 0x000fca0000011609 */
[----:B------:R-:W2:Y:S01]  /*ae00*/  LDC R27, c[0x0][0x638] ;  /* 0x00018e00ff1b7b82 */ /* 0x000ea20000000800 */
[-C--:B---3--:R-:W-:Y:S02]  /*ae10*/  SHF.L.U32 R8, R8, R25.reuse, RZ ;  /* 0x0000001908087219 */ /* 0x088fe400000006ff */
[-CC-:B------:R-:W-:Y:S02]  /*ae20*/  SHF.R.U64 R23, R21, R25.reuse, R6.reuse ;  /* 0x0000001915177219 */ /* 0x180fe40000001206 */
[----:B------:R-:W-:Y:S02]  /*ae30*/  LOP3.LUT R32, RZ, R8, RZ, 0x33, !PT ;  /* 0x00000008ff207212 */ /* 0x000fe400078e33ff */
[----:B------:R-:W-:Y:S01]  /*ae40*/  SHF.R.U32.HI R9, RZ, R25, R6 ;  /* 0x00000019ff097219 */ /* 0x000fe20000011606 */
[----:B------:R-:W3:Y:S01]  /*ae50*/  LDC R31, c[0x0][0x610] ;  /* 0x00018400ff1f7b82 */ /* 0x000ee20000000800 */
[----:B------:R-:W-:Y:S01]  /*ae60*/  IMAD.MOV.U32 R8, RZ, RZ, R23 ;  /* 0x000000ffff087224 */ /* 0x000fe200078e0017 */
[----:B------:R-:W-:Y:S06]  /*ae70*/  @!P0 BRA `(.L_x_291) ;  /* 0x0000000000288947 */ /* 0x000fec0003800000 */
        /* <DEDUP_REMOVED lines=10> */
.L_x_291:
[----:B------:R-:W-:Y:S02]  /*af20*/  ISETP.NE.AND P0, PT, R2, 0x1, PT ;  /* 0x000000010200780c */ /* 0x000fe40003f05270 */
[----:B-1----:R-:W-:Y:S01]  /*af30*/  SHF.R.U64 R6, R8, R26, R9 ;  /* 0x0000001a08067219 */ /* 0x002fe20000001209 */
[----:B0-----:R-:W-:Y:S01]  /*af40*/  VIADD R9, R20, 0xffffffff ;  /* 0xffffffff14097836 */ /* 0x001fe20000000000 */
[----:B------:R-:W-:Y:S02]  /*af50*/  SHF.L.U32 R30, R30, R25, RZ ;  /* 0x000000191e1e7219 */ /* 0x000fe400000006ff */
[----:B------:R-:W-:Y:S01]  /*af60*/  LOP3.LUT R5, R21, R32, RZ, 0xc0, !PT ;  /* 0x0000002015057212 */ /* 0x000fe200078ec0ff */
[----:B------:R-:W-:-:S04]  /*af70*/  IMAD.MOV R8, RZ, RZ, -R6 ;  /* 0x000000ffff087224 */ /* 0x000fc800078e0a06 */
[----:B------:R-:W-:Y:S01]  /*af80*/  IMAD R6, R30, R6, R5 ;  /* 0x000000061e067224 */ /* 0x000fe200078e0205 */
[----:B------:R-:W-:Y:S01]  /*af90*/  LOP3.LUT R5, R14, R9, RZ, 0xc0, !PT ;  /* 0x000000090e057212 */ /* 0x000fe200078ec0ff */
[----:B------:R-:W-:Y:S02]  /*afa0*/  @P0 IMAD R3, R7, R24, R4 ;  /* 0x0000001807030224 */ /* 0x000fe400078e0204 */
[----:B--2---:R-:W-:Y:S02]  /*afb0*/  IMAD R4, R8, R27, R23 ;  /* 0x0000001b08047224 */ /* 0x004fe400078e0217 */
[----:B---3--:R-:W-:Y:S02]  /*afc0*/  IMAD R3, R6, R31, R3 ;  /* 0x0000001f06037224 */ /* 0x008fe400078e0203 */
[----:B------:R-:W-:Y:S02]  /*afd0*/  IMAD R4, R4, R20, R5 ;  /* 0x0000001404047224 */ /* 0x000fe400078e0205 */
[----:B------:R-:W-:-:S02]  /*afe0*/  IMAD.MOV.U32 R8, RZ, RZ, 0x1 ;  /* 0x00000001ff087424 */ /* 0x000fc400078e00ff */
[----:B------:R-:W-:Y:S01]  /*aff0*/  IMAD.MOV.U32 R6, RZ, RZ, R22 ;  /* 0x000000ffff067224 */ /* 0x000fe200078e0016 */
[----:B------:R-:W-:Y:S02]  /*b000*/  SEL R21, R4, R3, !P0 ;  /* 0x0000000304157207 */ /* 0x000fe40004000000 */
[----:B------:R-:W-:-:S07]  /*b010*/  SEL R20, R3, R4, !P0 ;  /* 0x0000000403147207 */ /* 0x000fce0004000000 */
.L_x_289:
[----:B------:R-:W-:-:S08]  /*b020*/  NOP ;  /* 0x0000000000007918 */ /* 0x000fd00000000000 */
[----:B------:R-:W0:-:S00]  /*b030*/  USETMAXREG.DEALLOC.CTAPOOL 0x28 ;  /* 0x00000028000079c8 */ /* 0x000e0000080e0500 */
[----:B0-----:R-:W-:-:S13]  /*b040*/  ISETP.NE.AND P0, PT, R0, RZ, PT ;  /* 0x000000ff0000720c */ /* 0x001fda0003f05270 */
[----:B------:R-:W-:Y:S05]  /*b050*/  @P0 EXIT ;  /* 0x000000000000094d */ /* 0x000fea0003800000 */
[----:B------:R-:W-:Y:S01]  /*b060*/  LOP3.LUT P0, RZ, R8, 0xff, RZ, 0xc0, !PT ;  /* 0x000000ff08ff7812 */ /* 0x000fe2000780c0ff */
[----:B------:R-:W-:Y:S02]  /*b070*/  IMAD.MOV.U32 R0, RZ, RZ, 0x1 ;  /* 0x00000001ff007424 */ /* 0x000fe400078e00ff */
[----:B------:R-:W-:-:S10]  /*b080*/  IMAD.MOV.U32 R3, RZ, RZ, RZ ;  /* 0x000000ffff037224 */ /* 0x000fd400078e00ff */
[----:B------:R-:W-:Y:S05]  /*b090*/  @!P0 BRA `(.L_x_292) ;  /* 0x0000000c00488947 */ /* 0x000fea0003800000 */
[----:B------:R-:W0:Y:S01]  /*b0a0*/  LDC R0, c[0x0][0x28c] ;  /* 0x0000a300ff007b82 */ /* 0x000e220000000800 */
[----:B------:R-:W1:Y:S01]  /*b0b0*/  S2R R11, SR_CgaCtaId ;  /* 0x00000000000b7919 */ /* 0x000e620000008800 */
[----:B------:R-:W-:Y:S01]  /*b0c0*/  ULDC UR5, c[0x0][0x600] ;  /* 0x0001800000057ab9 */ /* 0x000fe20000000800 */
[----:B------:R-:W-:Y:S01]  /*b0d0*/  ULDC UR4, c[0x0][0xc] ;  /* 0x0000030000047ab9 */ /* 0x000fe20000000800 */
[----:B------:R-:W-:Y:S01]  /*b0e0*/  UIADD3 UR16, UR5, -0x1, URZ ;  /* 0xffffffff05107890 */ /* 0x000fe2000fffe03f */
[----:B------:R-:W-:Y:S01]  /*b0f0*/  BSSY B0, `(.L_x_292) ;  /* 0x00000cc000007945 */ /* 0x000fe20003800000 */
[----:B------:R-:W-:Y:S01]  /*b100*/  ULDC UR6, c[0x0][0x658] ;  /* 0x0001960000067ab9 */ /* 0x000fe20000000800 */
[----:B------:R-:W-:Y:S01]  /*b110*/  ULDC UR5, c[0x0][0x10] ;  /* 0x0000040000057ab9 */ /* 0x000fe20000000800 */
[----:B------:R-:W-:Y:S01]  /*b120*/  UMOV UR7, 0xffffffff ;  /* 0xffffffff00077882 */ /* 0x000fe20000000000 */
[----:B------:R-:W-:Y:S01]  /*b130*/  UMOV UR8, 0x1 ;  /* 0x0000000100087882 */ /* 0x000fe20000000000 */
[----:B------:R-:W-:Y:S01]  /*b140*/  UIMAD.WIDE.U32 UR4, UR4, UR5, URZ ;  /* 0x00000005040472a5 */ /* 0x000fe2000f8e003f */
[----:B------:R-:W-:Y:S01]  /*b150*/  IMAD.MOV.U32 R9, RZ, RZ, 0x1 ;  /* 0x00000001ff097424 */ /* 0x000fe200078e00ff */
[----:B------:R-:W-:Y:S01]  /*b160*/  USHF.L.U32 UR7, UR7, UR6, URZ ;  /* 0x0000000607077299 */ /* 0x000fe2000800063f */
[----:B------:R-:W-:Y:S01]  /*b170*/  LOP3.LUT R13, R19, 0x2, RZ, 0xfc, !PT ;  /* 0x00000002130d7812 */ /* 0x000fe200078efcff */
[----:B------:R-:W-:-:S02]  /*b180*/  USHF.L.U32 UR18, UR8, UR6, URZ ;  /* 0x0000000608127299 */ /* 0x000fc4000800063f */
[----:B------:R-:W-:Y:S01]  /*b190*/  ULOP3.LUT UR17, URZ, UR7, URZ, 0x33, !UPT ;  /* 0x000000073f117292 */ /* 0x000fe2000f8e333f */
[----:B------:R-:W-:Y:S01]  /*b1a0*/  ULDC UR6, c[0x0][0x14] ;  /* 0x0000050000067ab9 */ /* 0x000fe20000000800 */
[----:B------:R-:W-:Y:S01]  /*b1b0*/  ULDC.64 UR22, c[0x0][0x198] ;  /* 0x0000660000167ab9 */ /* 0x000fe20000000a00 */
[----:B------:R-:W-:Y:S02]  /*b1c0*/  UIMAD.WIDE.U32 UR20, UR4, UR6, URZ ;  /* 0x00000006041472a5 */ /* 0x000fe4000f8e003f */
[----:B------:R-:W-:Y:S01]  /*b1d0*/  UIMAD UR13, UR5, UR6, URZ ;  /* 0x00000006050d72a4 */ /* 0x000fe2000f8e023f */
[----:B0-----:R-:W-:-:S03]  /*b1e0*/  VIADD R0, R0, 0x1f ;  /* 0x0000001f00007836 */ /* 0x001fc60000000000 */
[----:B------:R-:W-:Y:S02]  /*b1f0*/  UIADD3 UR13, UR21, UR13, URZ ;  /* 0x0000000d150d7290 */ /* 0x000fe4000fffe03f */
[----:B------:R-:W-:-:S04]  /*b200*/  SHF.R.S32.HI R3, RZ, 0x1f, R0 ;  /* 0x0000001fff037819 */ /* 0x000fc80000011400 */
[----:B------:R-:W-:Y:S01]  /*b210*/  LEA.HI R8, R3, R0, RZ, 0x5 ;  /* 0x0000000003087211 */ /* 0x000fe200078f28ff */
[C---:B-1----:R-:W-:Y:S02]  /*b220*/  IMAD.SHL.U32 R10, R11.reuse, 0x10, RZ ;  /* 0x000000100b0a7824 */ /* 0x042fe400078e00ff */
[----:B------:R-:W-:Y:S01]  /*b230*/  IMAD.SHL.U32 R11, R11, 0x200, RZ ;  /* 0x000002000b0b7824 */ /* 0x000fe200078e00ff */
[----:B------:R-:W-:Y:S01]  /*b240*/  SHF.R.S32.HI R8, RZ, 0x5, R8 ;  /* 0x00000005ff087819 */ /* 0x000fe20000011408 */
[----:B------:R-:W-:Y:S01]  /*b250*/  IMAD.MOV.U32 R0, RZ, RZ, 0x1 ;  /* 0x00000001ff007424 */ /* 0x000fe200078e00ff */
[----:B------:R-:W-:Y:S01]  /*b260*/  LOP3.LUT R10, R10, 0x70, RZ, 0xc0, !PT ;  /* 0x000000700a0a7812 */ /* 0x000fe200078ec0ff */
[----:B------:R-:W-:Y:S01]  /*b270*/  IMAD.MOV.U32 R3, RZ, RZ, RZ ;  /* 0x000000ffff037224 */ /* 0x000fe200078e00ff */
[----:B------:R-:W-:Y:S01]  /*b280*/  LOP3.LUT R11, R11, 0xe00, RZ, 0xc0, !PT ;  /* 0x00000e000b0b7812 */ /* 0x000fe200078ec0ff */
[----:B------:R-:W-:-:S07]  /*b290*/  VIADD R12, R8, 0x1 ;  /* 0x00000001080c7836 */ /* 0x000fce0000000000 */
.L_x_303:
[----:B------:R-:W-:-:S03]  /*b2a0*/  UMOV UR4, 0xffffffff ;  /* 0xffffffff00047882 */ /* 0x000fc60000000000 */
[----:B------:R-:W-:Y:S05]  /*b2b0*/  BRA.DIV UR4, `(.L_x_293) ;  /* 0x0000000e04a87947 */ /* 0x000fea000b800000 */
[----:B------:R-:W-:-:S13]  /*b2c0*/  ELECT P6, URZ, PT ;  /* 0x00000000003f782f */ /* 0x000fda00038c0000 */
.L_x_314:
[----:B------:R-:W0:Y:S01]  /*b2d0*/  LDC R4, c[0x0][0x28c] ;  /* 0x0000a300ff047b82 */ /* 0x000e220000000800 */
[----:B------:R-:W-:Y:S01]  /*b2e0*/  BSSY B1, `(.L_x_294) ;  /* 0x0000038000017945 */ /* 0x000fe20003800000 */
[----:B0-----:R-:W-:-:S13]  /*b2f0*/  ISETP.LT.OR P6, PT, R4, 0x1, !P6 ;  /* 0x000000010400780c */ /* 0x001fda00077c1670 */
[----:B------:R-:W-:Y:S05]  /*b300*/  @P6 BRA `(.L_x_295) ;  /* 0x0000000000d46947 */ /* 0x000fea0003800000 */
[----:B------:R-:W-:Y:S02]  /*b310*/  IMAD.SHL.U32 R22, R20, 0x100, RZ ;  /* 0x0000010014167824 */ /* 0x000fe400078e00ff */
[----:B------:R-:W-:Y:S02]  /*b320*/  IMAD R21, R21, 0x80, R10 ;  /* 0x0000008015157824 */ /* 0x000fe400078e020a */
[----:B------:R-:W-:Y:S02]  /*b330*/  IMAD.MOV.U32 R24, RZ, RZ, RZ ;  /* 0x000000ffff187224 */ /* 0x000fe400078e00ff */
[----:B------:R-:W-:Y:S02]  /*b340*/  IMAD.MOV.U32 R4, RZ, RZ, R12 ;  /* 0x000000ffff047224 */ /* 0x000fe400078e000c */
[----:B------:R-:W-:Y:S02]  /*b350*/  IMAD.MOV.U32 R5, RZ, RZ, R0 ;  /* 0x000000ffff057224 */ /* 0x000fe400078e0000 */
[----:B------:R-:W-:-:S07]  /*b360*/  IMAD.MOV.U32 R14, RZ, RZ, R3 ;  /* 0x000000ffff0e7224 */ /* 0x000fce00078e0003 */
.L_x_298:
[----:B------:R-:W0:Y:S01]  /*b370*/  S2R R20, SR_CgaCtaId ;  /* 0x0000000000147919 */ /* 0x000e220000008800 */
[----:B------:R-:W-:Y:S02]  /*b380*/  MOV R7, 0x400 ;  /* 0x0000040000077802 */ /* 0x000fe40000000f00 */
[----:B------:R-:W-:-:S13]  /*b390*/  LOP3.LUT P1, RZ, R18, 0x7f, RZ, 0xc0, !PT ;  /* 0x0000007f12ff7812 */ /* 0x000fda000782c0ff */
[----:B------:R-:W1:Y:S01]  /*b3a0*/  @!P1 LDC R15, c[0x0][0x500] ;  /* 0x00014000ff0f9b82 */ /* 0x000e620000000800 */
[----:B0-----:R-:W-:Y:S02]  /*b3b0*/  LEA R23, R20, R7, 0x18 ;  /* 0x0000000714177211 */ /* 0x001fe400078ec0ff */
[----:B------:R-:W-:-:S03]  /*b3c0*/  SHF.L.U32 R7, R5, 0x1f, RZ ;  /* 0x0000001f05077819 */ /* 0x000fc600000006ff */
[----:B------:R-:W-:-:S04]  /*b3d0*/  IMAD R20, R14, 0x8, R23 ;  /* 0x000000080e147824 */ /* 0x000fc800078e0217 */
[----:B------:R-:W0:Y:S02]  /*b3e0*/  SYNCS.PHASECHK.TRANS64.TRYWAIT P0, [R20+URZ+0x20], R7 ;  /* 0x00002007140075a7 */ /* 0x000e24000800017f */
[----:B01----:R-:W-:Y:S05]  /*b3f0*/  @!P0 BRA `(.L_x_296) ;  /* 0x0000000c00788947 */ /* 0x003fea0003800000 */
.L_x_315:
[----:B0-----:R-:W-:Y:S01]  /*b400*/  PRMT R7, R13, 0x9910, RZ ;  /* 0x000099100d077816 */ /* 0x001fe200000000ff */
[----:B------:R0:W-:Y:S03]  /*b410*/  @!P1 SYNCS.ARRIVE.TRANS64 RZ, [R20+URZ], R15 ;  /* 0x0000000f14ff99a7 */ /* 0x0001e6000800003f */
[----:B------:R-:W-:-:S13]  /*b420*/  ISETP.NE.AND P0, PT, R7, 0x2, PT ;  /* 0x000000020700780c */ /* 0x000fda0003f05270 */
[----:B0-----:R-:W-:Y:S05]  /*b430*/  @P0 BRA `(.L_x_297) ;  /* 0x0000000000040947 */ /* 0x001fea0003800000 */
[----:B------:R-:W-:Y:S01]  /*b440*/  BPT.TRAP 0x1 ;  /* 0x000000040000795c */ /* 0x000fe20000300000 */
.L_x_297:
[----:B------:R-:W-:Y:S01]  /*b450*/  IMAD R7, R14, 0x1000, R11 ;  /* 0x000010000e077824 */ /* 0x000fe200078e020b */
[----:B------:R-:W-:Y:S01]  /*b460*/  R2UR UR9, R20 ;  /* 0x00000000140972ca */ /* 0x000fe200000e0000 */
[--C-:B------:R-:W-:Y:S01]  /*b470*/  IMAD R15, R14, 0x8000, R23.reuse ;  /* 0x000080000e0f7824 */ /* 0x100fe200078e0217 */
[----:B------:R-:W-:Y:S01]  /*b480*/  UIADD3 UR4, UP0, UR22, 0xf0, URZ ;  /* 0x000000f016047890 */ /* 0x000fe2000ff1e03f */
[----:B------:R-:W-:Y:S01]  /*b490*/  IMAD R7, R7, 0x4, R23 ;  /* 0x0000000407077824 */ /* 0x000fe200078e0217 */
[----:B------:R-:W-:Y:S01]  /*b4a0*/  R2UR UR11, R22 ;  /* 0x00000000160b72ca */ /* 0x000fe200000e0000 */
[----:B------:R-:W-:Y:S01]  /*b4b0*/  VIADD R4, R4, 0xffffffff ;  /* 0xffffffff04047836 */ /* 0x000fe20000000000 */
[----:B------:R-:W-:Y:S01]  /*b4c0*/  R2UR UR5, R15 ;  /* 0x000000000f0572ca */ /* 0x000fe200000e0000 */
[----:B------:R-:W-:Y:S01]  /*b4d0*/  UIADD3 UR24, UP1, UR22, 0x1f0, URZ ;  /* 0x000001f016187890 */ /* 0x000fe2000ff3e03f */
[----:B------:R-:W-:Y:S01]  /*b4e0*/  R2UR UR8, R7 ;  /* 0x00000000070872ca */ /* 0x000fe200000e0000 */
[----:B------:R-:W-:Y:S01]  /*b4f0*/  VIADD R14, R14, 0x1 ;  /* 0x000000010e0e7836 */ /* 0x000fe20000000000 */
[----:B------:R-:W-:Y:S01]  /*b500*/  R2UR UR10, R24 ;  /* 0x00000000180a72ca */ /* 0x000fe200000e0000 */
[----:B------:R-:W-:Y:S01]  /*b510*/  UIADD3.X UR25, URZ, UR23, URZ, UP1, !UPT ;  /* 0x000000173f197290 */ /* 0x000fe20008ffe43f */
[----:B------:R-:W-:Y:S01]  /*b520*/  R2UR UR12, R6 ;  /* 0x00000000060c72ca */ /* 0x000fe200000e0000 */
[----:B------:R-:W-:Y:S01]  /*b530*/  UMOV UR6, 0x0 ;  /* 0x0000000000067882 */ /* 0x000fe20000000000 */
[----:B------:R-:W-:Y:S01]  /*b540*/  R2UR UR19, R21 ;  /* 0x00000000151372ca */ /* 0x000fe200000e0000 */
[----:B------:R-:W-:Y:S01]  /*b550*/  UMOV UR7, 0x10000000 ;  /* 0x1000000000077882 */ /* 0x000fe20000000000 */
[----:B------:R-:W-:Y:S01]  /*b560*/  ISETP.GT.AND P1, PT, R4, 0x1, PT ;  /* 0x000000010400780c */ /* 0x000fe20003f24270 */
[----:B------:R-:W-:Y:S01]  /*b570*/  UMOV UR26, 0xff0000 ;  /* 0x00ff0000001a7882 */ /* 0x000fe20000000000 */
[----:B------:R-:W-:Y:S01]  /*b580*/  ISETP.NE.AND P0, PT, R14, 0x4, PT ;  /* 0x000000040e00780c */ /* 0x000fe20003f05270 */
[----:B------:R-:W-:Y:S01]  /*b590*/  UIADD3 UR14, UR5, 0x100, URZ ;  /* 0x00000100050e7890 */ /* 0x000fe2000fffe03f */
[----:B------:R-:W-:Y:S01]  /*b5a0*/  VIADD R24, R24, 0x20 ;  /* 0x0000002018187836 */ /* 0x000fe20000000000 */
[----:B------:R-:W-:Y:S01]  /*b5b0*/  UIADD3.X UR5, URZ, UR23, URZ, UP0, !UPT ;  /* 0x000000173f057290 */ /* 0x000fe200087fe43f */
[----:B------:R-:W-:Y:S01]  /*b5c0*/  SEL R20, RZ, 0x1, P0 ;  /* 0x00000001ff147807 */ /* 0x000fe20000000000 */
[----:B------:R-:W-:Y:S01]  /*b5d0*/  UIADD3 UR15, UR8, 0x20100, URZ ;  /* 0x00020100080f7890 */ /* 0x000fe2000fffe03f */
[----:B------:R-:W-:-:S02]  /*b5e0*/  SEL R14, R14, RZ, P0 ;  /* 0x000000ff0e0e7207 */ /* 0x000fc40000000000 */
[----:B------:R-:W-:Y:S01]  /*b5f0*/  UMOV UR8, UR14 ;  /* 0x0000000e00087c82 */ /* 0x000fe20008000000 */
[----:B------:R-:W-:-:S03]  /*b600*/  LOP3.LUT R5, R5, R20, RZ, 0x3c, !PT ;  /* 0x0000001405057212 */ /* 0x000fc600078e3cff */
[----:B------:R0:W-:Y:S02]  /*b610*/  UTMALDG.3D [UR8], [UR4], desc[UR6] ;  /* 0x00000608040075b4 */ /* 0x0001e40008011000 */
[----:B0-----:R-:W-:Y:S01]  /*b620*/  UMOV UR8, UR15 ;  /* 0x0000000f00087c82 */ /* 0x001fe20008000000 */
[----:B------:R-:W-:Y:S02]  /*b630*/  UMOV UR11, UR19 ;  /* 0x00000013000b7c82 */ /* 0x000fe40008000000 */
[----:B------:R0:W-:Y:S02]  /*b640*/  UTMALDG.3D.MULTICAST [UR8], [UR24], UR26, desc[UR6] ;  /* 0x00000608180073b4 */ /* 0x0001e4000801181a */
[----:B0-----:R-:W-:Y:S05]  /*b650*/  @P1 BRA `(.L_x_298) ;  /* 0xfffffffc00441947 */ /* 0x001fea000383ffff */
.L_x_295:
[----:B------:R-:W-:Y:S05]  /*b660*/  BSYNC B1 ;  /* 0x0000000000017941 */ /* 0x000fea0003800000 */
.L_x_294:
[----:B------:R-:W-:Y:S01]  /*b670*/  LOP3.LUT P1, RZ, R9, 0xff, RZ, 0xc0, !PT ;  /* 0x000000ff09ff7812 */ /* 0x000fe2000782c0ff */
[----:B------:R-:W-:Y:S01]  /*b680*/  IMAD.IADD R3, R8, 0x1, R3 ;  /* 0x0000000108037824 */ /* 0x000fe200078e0203 */
[----:B------:R-:W-:Y:S01]  /*b690*/  IADD3 R16, P2, R16, UR20, RZ ;  /* 0x0000001410107c10 */ /* 0x000fe2000ff5e0ff */
[----:B------:R-:W-:Y:S01]  /*b6a0*/  ULDC.64 UR4, c[0x0][0x650] ;  /* 0x0001940000047ab9 */ /* 0x000fe20000000a00 */
[----:B------:R-:W-:Y:S01]  /*b6b0*/  BSSY B1, `(.L_x_299) ;  /* 0x000006d000017945 */ /* 0x000fe20003800000 */
[----:B------:R-:W-:Y:S01]  /*b6c0*/  IMAD.MOV.U32 R20, RZ, RZ, -0x1 ;  /* 0xffffffffff147424 */ /* 0x000fe200078e00ff */
[----:B------:R-:W-:Y:S01]  /*b6d0*/  ISETP.GT.U32.AND P0, PT, R3, 0x3, PT ;  /* 0x000000030300780c */ /* 0x000fe20003f04070 */
[----:B------:R-:W-:Y:S01]  /*b6e0*/  IMAD.MOV.U32 R21, RZ, RZ, -0x1 ;  /* 0xffffffffff157424 */ /* 0x000fe200078e00ff */
[----:B------:R-:W-:Y:S02]  /*b6f0*/  SHF.R.U32.HI R4, RZ, 0x2, R3 ;  /* 0x00000002ff047819 */ /* 0x000fe40000011603 */
[----:B------:R-:W-:-:S02]  /*b700*/  ISETP.LT.U32.AND P0, PT, R8, 0x4, P0 ;  /* 0x000000040800780c */ /* 0x000fc40000701070 */
[----:B------:R-:W-:Y:S01]  /*b710*/  IADD3.X R17, R17, UR13, RZ, P2, !PT ;  /* 0x0000000d11117c10 */ /* 0x000fe200097fe4ff */
[----:B------:R-:W0:Y:S01]  /*b720*/  @P1 S2R R6, SR_CgaCtaId ;  /* 0x0000000000061919 */ /* 0x000e220000008800 */
[----:B------:R-:W-:Y:S02]  /*b730*/  @P1 MOV R5, 0x400 ;  /* 0x0000040000051802 */ /* 0x000fe40000000f00 */
[----:B------:R-:W-:Y:S02]  /*b740*/  ISETP.GE.U32.AND P2, PT, R16, UR4, PT ;  /* 0x0000000410007c0c */ /* 0x000fe4000bf46070 */
[----:B------:R-:W-:Y:S02]  /*b750*/  LOP3.LUT R4, R4, 0x1, RZ, 0xc0, !PT ;  /* 0x0000000104047812 */ /* 0x000fe400078ec0ff */
[----:B------:R-:W-:Y:S02]  /*b760*/  LOP3.LUT R3, R3, 0x3, RZ, 0xc0, !PT ;  /* 0x0000000303037812 */ /* 0x000fe400078ec0ff */
[----:B------:R-:W-:-:S02]  /*b770*/  PRMT R9, RZ, 0x7610, R9 ;  /* 0x00007610ff097816 */ /* 0x000fc40000000009 */
[----:B0-----:R-:W-:Y:S01]  /*b780*/  @P1 LEA R5, R6, R5, 0x18 ;  /* 0x0000000506051211 */ /* 0x001fe200078ec0ff */
[----:B------:R-:W-:-:S03]  /*b790*/  IMAD.MOV.U32 R6, RZ, RZ, -0x1 ;  /* 0xffffffffff067424 */ /* 0x000fc600078e00ff */
[----:B------:R0:W-:Y:S01]  /*b7a0*/  @P1 SYNCS.ARRIVE.TRANS64.A1T0 RZ, [R5+URZ+0x58], RZ ;  /* 0x000058ff05ff19a7 */ /* 0x0001e2000810003f */
[----:B------:R-:W-:-:S04]  /*b7b0*/  ISETP.NE.U32.AND P1, PT, R4, 0x1, PT ;  /* 0x000000010400780c */ /* 0x000fc80003f25070 */
[----:B------:R-:W-:Y:S02]  /*b7c0*/  ISETP.GT.U32.AND P1, PT, R8, 0x3, !P1 ;  /* 0x000000030800780c */ /* 0x000fe40004f24070 */
[----:B0-----:R-:W-:Y:S02]  /*b7d0*/  SEL R5, RZ, 0x1, !P0 ;  /* 0x00000001ff057807 */ /* 0x001fe40004000000 */
[----:B------:R-:W-:Y:S02]  /*b7e0*/  ISETP.GE.U32.AND.EX P0, PT, R17, UR5, PT, P2 ;  /* 0x0000000511007c0c */ /* 0x000fe4000bf06120 */
[----:B------:R-:W-:-:S04]  /*b7f0*/  SEL R4, RZ, 0x1, !P1 ;  /* 0x00000001ff047807 */ /* 0x000fc80004800000 */
[----:B------:R-:W-:Y:S02]  /*b800*/  LOP3.LUT R0, R4, R0, R5, 0x96, !PT ;  /* 0x0000000004007212 */ /* 0x000fe400078e9605 */
[----:B------:R-:W-:-:S05]  /*b810*/  PRMT R4, RZ, 0x7610, R4 ;  /* 0x00007610ff047816 */ /* 0x000fca0000000004 */
[----:B------:R-:W-:Y:S05]  /*b820*/  @P0 BRA `(.L_x_300) ;  /* 0x0000000400540947 */ /* 0x000fea0003800000 */
[----:B------:R-:W0:Y:S01]  /*b830*/  S2R R15, SR_CTAID.X ;  /* 0x00000000000f7919 */ /* 0x000e220000002500 */
[----:B------:R-:W-:Y:S01]  /*b840*/  ULDC.64 UR4, c[0x0][0x628] ;  /* 0x00018a0000047ab9 */ /* 0x000fe20000000a00 */
[----:B------:R-:W-:Y:S01]  /*b850*/  ULDC UR7, c[0x0][0x630] ;  /* 0x00018c0000077ab9 */ /* 0x000fe20000000800 */
[----:B------:R-:W-:Y:S01]  /*b860*/  ISETP.NE.U32.AND P0, PT, RZ, UR4, PT ;  /* 0x00000004ff007c0c */ /* 0x000fe2000bf05070 */
[----:B------:R-:W1:Y:S01]  /*b870*/  S2R R20, SR_CTAID.Y ;  /* 0x0000000000147919 */ /* 0x000e620000002600 */
[----:B------:R-:W-:Y:S01]  /*b880*/  ULDC UR8, c[0x0][0x150] ;  /* 0x0000540000087ab9 */ /* 0x000fe20000000800 */
[----:B------:R-:W-:Y:S01]  /*b890*/  IMAD.MOV.U32 R4, RZ, RZ, R16 ;  /* 0x000000ffff047224 */ /* 0x000fe200078e0010 */
[----:B------:R-:W-:Y:S01]  /*b8a0*/  ISETP.NE.AND.EX P0, PT, RZ, UR5, PT, P0 ;  /* 0x00000005ff007c0c */ /* 0x000fe2000bf05300 */
[----:B------:R-:W-:Y:S01]  /*b8b0*/  IMAD.MOV.U32 R5, RZ, RZ, R17 ;  /* 0x000000ffff057224 */ /* 0x000fe200078e0011 */
[----:B0-----:R-:W-:-:S11]  /*b8c0*/  I2FP.F32.U32 R22, R15 ;  /* 0x0000000f00167245 */ /* 0x001fd60000201000 */
[----:B------:R-:W-:Y:S05]  /*b8d0*/  @!P0 BRA `(.L_x_301) ;  /* 0x0000000000288947 */ /* 0x000fea0003800000 */
[----:B------:R-:W-:Y:S02]  /*b8e0*/  ULDC UR6, c[0x0][0x634] ;  /* 0x00018d0000067ab9 */ /* 0x000fe40000000800 */
[----:B------:R-:W-:-:S05]  /*b8f0*/  IADD3 R5, P0, R16, UR6, RZ ;  /* 0x0000000610057c10 */ /* 0x000fca000ff1e0ff */
[----:B------:R-:W-:-:S04]  /*b900*/  IMAD.X R21, RZ, RZ, R17, P0 ;  /* 0x000000ffff157224 */ /* 0x000fc800000e0611 */
[----:B------:R-:W-:-:S04]  /*b910*/  IMAD.WIDE.U32 R6, R21, UR4, RZ ;  /* 0x0000000415067c25 */ /* 0x000fc8000f8e00ff */
[----:B------:R-:W-:-:S04]  /*b920*/  IMAD.WIDE.U32 R6, P0, R5, UR5, R6 ;  /* 0x0000000505067c25 */ /* 0x000fc8000f800006 */
[----:B------:R-:W-:-:S04]  /*b930*/  IMAD.WIDE.U32 R4, R5, UR4, RZ ;  /* 0x0000000405047c25 */ /* 0x000fc8000f8e00ff */
[----:B------:R-:W-:Y:S01]  /*b940*/  IMAD.MOV.U32 R4, RZ, RZ, R7 ;  /* 0x000000ffff047224 */ /* 0x000fe200078e0007 */
[----:B------:R-:W-:Y:S01]  /*b950*/  IADD3 RZ, P1, R5, R6, RZ ;  /* 0x0000000605ff7210 */ /* 0x000fe20007f3e0ff */
[----:B------:R-:W-:-:S04]  /*b960*/  IMAD.X R5, RZ, RZ, RZ, P0 ;  /* 0x000000ffff057224 */ /* 0x000fc800000e06ff */
[----:B------:R-:W-:-:S08]  /*b970*/  IMAD.WIDE.U32.X R4, R21, UR5, R4, P1 ;  /* 0x0000000515047c25 */ /* 0x000fd000088e0404 */
.L_x_301:
[--C-:B------:R-:W-:Y:S01]  /*b980*/  SHF.R.U64 R14, R4, UR7, R5.reuse ;  /* 0x00000007040e7c19 */ /* 0x100fe20008001205 */
[----:B------:R-:W-:Y:S01]  /*b990*/  FMUL R22, R22, UR8 ;  /* 0x0000000816167c20 */ /* 0x000fe20008400000 */
[----:B------:R-:W-:Y:S01]  /*b9a0*/  SHF.R.U32.HI R4, RZ, UR7, R5 ;  /* 0x00000007ff047c19 */ /* 0x000fe20008011605 */
[----:B------:R-:W0:Y:S01]  /*b9b0*/  LDC R6, c[0x0][0x144] ;  /* 0x00005100ff067b82 */ /* 0x000e220000000800 */
[----:B------:R-:W-:Y:S01]  /*b9c0*/  IADD3 R5, P0, RZ, -R14, RZ ;  /* 0x8000000eff057210 */ /* 0x000fe20007f1e0ff */
[----:B------:R-:W-:Y:S01]  /*b9d0*/  ULDC UR6, c[0x0][0x154] ;  /* 0x0000550000067ab9 */ /* 0x000fe20000000800 */
[----:B-1----:R-:W-:Y:S01]  /*b9e0*/  I2FP.F32.U32 R7, R20 ;  /* 0x0000001400077245 */ /* 0x002fe20000201000 */
[----:B------:R-:W1:Y:S01]  /*b9f0*/  F2I.U32.TRUNC.NTZ R22, R22 ;  /* 0x0000001600167305 */ /* 0x000e62000020f000 */
[----:B------:R-:W-:Y:S01]  /*ba00*/  ULDC.64 UR4, c[0x0][0x620] ;  /* 0x0001880000047ab9 */ /* 0x000fe20000000a00 */
[----:B------:R-:W-:Y:S01]  /*ba10*/  IMAD.X R4, RZ, RZ, ~R4, P0 ;  /* 0x000000ffff047224 */ /* 0x000fe200000e0e04 */
[----:B------:R-:W-:Y:S01]  /*ba20*/  ISETP.NE.AND P2, PT, R2, 0x1, PT ;  /* 0x000000010200780c */ /* 0x000fe20003f45270 */
[----:B------:R-:W-:Y:S01]  /*ba30*/  FMUL R23, R7, UR6 ;  /* 0x0000000607177c20 */ /* 0x000fe20008400000 */
[----:B------:R-:W2:Y:S01]  /*ba40*/  LDC R25, c[0x0][0x148] ;  /* 0x00005200ff197b82 */ /* 0x000ea20000000800 */
[----:B------:R-:W-:Y:S01]  /*ba50*/  IMAD R4, R4, UR4, RZ ;  /* 0x0000000404047c24 */ /* 0x000fe2000f8e02ff */
[----:B------:R-:W-:-:S02]  /*ba60*/  ULDC.64 UR6, c[0x0][0x640] ;  /* 0x0001900000067ab9 */ /* 0x000fc40000000a00 */
[----:B------:R-:W-:Y:S01]  /*ba70*/  ISETP.NE.U32.AND P0, PT, RZ, UR6, PT ;  /* 0x00000006ff007c0c */ /* 0x000fe2000bf05070 */
[----:B------:R-:W3:Y:S01]  /*ba80*/  F2I.U32.TRUNC.NTZ R23, R23 ;  /* 0x0000001700177305 */ /* 0x000ee2000020f000 */
[C---:B------:R-:W-:Y:S02]  /*ba90*/  IMAD R7, R5.reuse, UR5, R4 ;  /* 0x0000000505077c24 */ /* 0x040fe4000f8e0204 */
[----:B------:R-:W-:Y:S01]  /*baa0*/  IMAD.WIDE.U32 R4, R5, UR4, R16 ;  /* 0x0000000405047c25 */ /* 0x000fe2000f8e0010 */
[----:B------:R-:W-:Y:S01]  /*bab0*/  ULDC UR4, c[0x0][0x618] ;  /* 0x0001860000047ab9 */ /* 0x000fe20000000800 */
[----:B------:R-:W-:Y:S02]  /*bac0*/  ISETP.NE.AND.EX P0, PT, RZ, UR7, PT, P0 ;  /* 0x00000007ff007c0c */ /* 0x000fe4000bf05300 */
[----:B------:R-:W-:Y:S02]  /*bad0*/  IMAD.IADD R5, R5, 0x1, R7 ;  /* 0x0000000105057824 */ /* 0x000fe400078e0207 */
[----:B-1----:R-:W-:-:S03]  /*bae0*/  IMAD.MOV R22, RZ, RZ, -R22 ;  /* 0x000000ffff167224 */ /* 0x002fc600078e0a16 */
[----:B------:R-:W-:Y:S01]  /*baf0*/  SHF.R.U64 R21, R4, UR4, R5 ;  /* 0x0000000404157c19 */ /* 0x000fe20008001205 */
[----:B0-----:R-:W-:Y:S01]  /*bb00*/  IMAD R15, R6, R22, R15 ;  /* 0x00000016060f7224 */ /* 0x001fe200078e020f */
[----:B------:R-:W-:Y:S01]  /*bb10*/  SHF.R.U32.HI R4, RZ, UR4, R5 ;  /* 0x00000004ff047c19 */ /* 0x000fe20008011605 */
[----:B------:R-:W-:Y:S01]  /*bb20*/  ULDC UR4, c[0x0][0x608] ;  /* 0x0001820000047ab9 */ /* 0x000fe20000000800 */
[----:B---3--:R-:W-:Y:S02]  /*bb30*/  IMAD.MOV R6, RZ, RZ, -R23 ;  /* 0x000000ffff067224 */ /* 0x008fe400078e0a17 */
[--C-:B------:R-:W-:Y:S02]  /*bb40*/  SHF.R.U64 R22, R21, UR4, R4.reuse ;  /* 0x0000000415167c19 */ /* 0x100fe40008001204 */
[----:B------:R-:W-:Y:S01]  /*bb50*/  SHF.R.U32.HI R5, RZ, UR4, R4 ;  /* 0x00000004ff057c19 */ /* 0x000fe20008011604 */
[----:B------:R-:W-:Y:S01]  /*bb60*/  ULDC UR4, c[0x0][0x658] ;  /* 0x0001960000047ab9 */ /* 0x000fe20000000800 */
[----:B--2---:R-:W-:-:S02]  /*bb70*/  @P2 IMAD R15, R25, R6, R20 ;  /* 0x00000006190f2224 */ /* 0x004fc400078e0214 */
[--C-:B------:R-:W-:Y:S02]  /*bb80*/  SHF.R.U64 R20, R22, UR4, R5.reuse ;  /* 0x0000000416147c19 */ /* 0x100fe40008001205 */
[----:B------:R-:W-:-:S03]  /*bb90*/  SHF.R.U32.HI R23, RZ, UR4, R5 ;  /* 0x00000004ff177c19 */ /* 0x000fc60008011605 */
[----:B------:R-:W-:Y:S02]  /*bba0*/  IMAD.MOV.U32 R6, RZ, RZ, R20 ;  /* 0x000000ffff067224 */ /* 0x000fe400078e0014 */
[----:B------:R-:W-:Y:S01]  /*bbb0*/  IMAD.MOV.U32 R5, RZ, RZ, R23 ;  /* 0x000000ffff057224 */ /* 0x000fe200078e0017 */
[----:B------:R-:W-:Y:S06]  /*bbc0*/  @!P0 BRA `(.L_x_302) ;  /* 0x00000000002c8947 */ /* 0x000fec0003800000 */
        /* <DEDUP_REMOVED lines=9> */
[----:B------:R-:W-:-:S04]  /*bc60*/  IMAD.WIDE.U32.X R4, R23, UR7, R4, P1 ;  /* 0x0000000717047c25 */ /* 0x000fc800088e0404 */
[----:B------:R-:W-:-:S07]  /*bc70*/  IMAD.MOV.U32 R6, RZ, RZ, R4 ;  /* 0x000000ffff067224 */ /* 0x000fce00078e0004 */
.L_x_302:
[----:B------:R-:W-:Y:S01]  /*bc80*/  ULDC UR4, c[0x0][0x648] ;  /* 0x0001920000047ab9 */ /* 0x000fe20000000800 */
[----:B------:R-:W-:Y:S01]  /*bc90*/  LOP3.LUT R4, R22, UR17, RZ, 0xc0, !PT ;  /* 0x0000001116047c12 */ /* 0x000fe2000f8ec0ff */
[----:B------:R-:W-:Y:S01]  /*bca0*/  ULDC UR5, c[0x0][0x610] ;  /* 0x0001840000057ab9 */ /* 0x000fe20000000800 */
[----:B------:R-:W-:Y:S01]  /*bcb0*/  SHF.R.U64 R5, R6, UR4, R5 ;  /* 0x0000000406057c19 */ /* 0x000fe20008001205 */
[----:B------:R-:W-:Y:S01]  /*bcc0*/  ULDC UR4, c[0x0][0x638] ;  /* 0x00018e0000047ab9 */ /* 0x000fe20000000800 */
[----:B------:R-:W-:Y:S01]  /*bcd0*/  LOP3.LUT R21, R21, UR16, RZ, 0xc0, !PT ;  /* 0x0000001015157c12 */ /* 0x000fe2000f8ec0ff */
[----:B------:R-:W-:Y:S02]  /*bce0*/  IMAD.MOV.U32 R6, RZ, RZ, R14 ;  /* 0x000000ffff067224 */ /* 0x000fe400078e000e */
[----:B------:R-:W-:Y:S02]  /*bcf0*/  IMAD.MOV R7, RZ, RZ, -R5 ;  /* 0x000000ffff077224 */ /* 0x000fe400078e0a05 */
[----:B------:R-:W-:-:S02]  /*bd00*/  IMAD R4, R5, UR18, R4 ;  /* 0x0000001205047c24 */ /* 0x000fc4000f8e0204 */
[----:B------:R-:W-:Y:S01]  /*bd10*/  IMAD R20, R7, UR4, R20 ;  /* 0x0000000407147c24 */ /* 0x000fe2000f8e0214 */
[----:B------:R-:W-:Y:S01]  /*bd20*/  ULDC UR4, c[0x0][0x600] ;  /* 0x0001800000047ab9 */ /* 0x000fe20000000800 */
[----:B------:R-:W-:Y:S02]  /*bd30*/  IMAD R15, R4, UR5, R15 ;  /* 0x00000005040f7c24 */ /* 0x000fe4000f8e020f */
[----:B------:R-:W-:Y:S02]  /*bd40*/  IMAD R20, R20, UR4, R21 ;  /* 0x0000000414147c24 */ /* 0x000fe4000f8e0215 */
[----:B------:R-:W-:-:S03]  /*bd50*/  IMAD.MOV.U32 R4, RZ, RZ, 0x1 ;  /* 0x00000001ff047424 */ /* 0x000fc600078e00ff */
[----:B------:R-:W-:Y:S02]  /*bd60*/  SEL R21, R20, R15, !P2 ;  /* 0x0000000f14157207 */ /* 0x000fe40005000000 */
[----:B------:R-:W-:-:S07]  /*bd70*/  SEL R20, R15, R20, !P2 ;  /* 0x000000140f147207 */ /* 0x000fce0005000000 */
.L_x_300:
[----:B------:R-:W-:Y:S05]  /*bd80*/  BSYNC B1 ;  /* 0x0000000000017941 */ /* 0x000fea0003800000 */
.L_x_299:
[----:B------:R-:W-:-:S13]  /*bd90*/  LOP3.LUT P0, RZ, R4, 0xff, RZ, 0xc0, !PT ;  /* 0x000000ff04ff7812 */ /* 0x000fda000780c0ff */
[----:B------:R-:W-:Y:S05]  /*bda0*/  @P0 BRA `(.L_x_303) ;  /* 0xfffffff4003c0947 */ /* 0x000fea000383ffff */
[----:B------:R-:W-:Y:S05]  /*bdb0*/  BSYNC B0 ;  /* 0x0000000000007941 */ /* 0x000fea0003800000 */
.L_x_292:
[----:B------:R-:W-:-:S03]  /*bdc0*/  UMOV UR4, 0xffffffff ;  /* 0xffffffff00047882 */ /* 0x000fc60000000000 */
[----:B------:R-:W-:Y:S05]  /*bdd0*/  BRA.DIV UR4, `(.L_x_304) ;  /* 0x0000000604147947 */ /* 0x000fea000b800000 */
[----:B------:R-:W-:-:S13]  /*bde0*/  ELECT P6, URZ, PT ;  /* 0x00000000003f782f */ /* 0x000fda00038c0000 */
.L_x_318:
[----:B------:R-:W-:Y:S04]  /*bdf0*/  BSSY B0, `(.L_x_305) ;  /* 0x000002b000007945 */ /* 0x000fe80003800000 */
[----:B------:R-:W-:Y:S05]  /*be00*/  @!P6 BRA `(.L_x_306) ;  /* 0x0000000000a4e947 */ /* 0x000fea0003800000 */
[----:B------:R-:W-:-:S04]  /*be10*/  LOP3.LUT R19, R19, 0x2, RZ, 0xfc, !PT ;  /* 0x0000000213137812 */ /* 0x000fc800078efcff */
[----:B------:R-:W-:-:S13]  /*be20*/  ISETP.NE.AND P0, PT, R19, 0x3, PT ;  /* 0x000000031300780c */ /* 0x000fda0003f05270 */
[----:B------:R-:W-:Y:S05]  /*be30*/  @!P0 BRA `(.L_x_307) ;  /* 0x0000000000048947 */ /* 0x000fea0003800000 */
[----:B------:R-:W-:Y:S01]  /*be40*/  BPT.TRAP 0x1 ;  /* 0x000000040000795c */ /* 0x000fe20000300000 */
.L_x_307:
[----:B------:R-:W0:Y:S01]  /*be50*/  S2R R5, SR_CgaCtaId ;  /* 0x0000000000057919 */ /* 0x000e220000008800 */
[----:B------:R-:W-:Y:S02]  /*be60*/  MOV R2, 0x400 ;  /* 0x0000040000027802 */ /* 0x000fe40000000f00 */
[----:B------:R-:W-:Y:S02]  /*be70*/  SHF.L.U32 R4, R0, 0x1f, RZ ;  /* 0x0000001f00047819 */ /* 0x000fe400000006ff */
[----:B0-----:R-:W-:-:S05]  /*be80*/  LEA R2, R5, R2, 0x18 ;  /* 0x0000000205027211 */ /* 0x001fca00078ec0ff */
[----:B------:R-:W-:-:S04]  /*be90*/  VIADD R2, R2, 0x20 ;  /* 0x0000002002027836 */ /* 0x000fc80000000000 */
[C---:B------:R-:W-:Y:S02]  /*bea0*/  IMAD R7, R3.reuse, 0x8, R2 ;  /* 0x0000000803077824 */ /* 0x040fe400078e0202 */
[----:B------:R-:W-:Y:S02]  /*beb0*/  VIADD R3, R3, 0x1 ;  /* 0x0000000103037836 */ /* 0x000fe40000000000 */
[----:B------:R-:W0:Y:S03]  /*bec0*/  SYNCS.PHASECHK.TRANS64.TRYWAIT P0, [R7+URZ], R4 ;  /* 0x00000004070075a7 */ /* 0x000e26000800017f */
[----:B------:R-:W-:-:S04]  /*bed0*/  ISETP.NE.AND P1, PT, R3, 0x4, PT ;  /* 0x000000040300780c */ /* 0x000fc80003f25270 */
[----:B------:R-:W-:Y:S02]  /*bee0*/  SEL R5, RZ, 0x1, P1 ;  /* 0x00000001ff057807 */ /* 0x000fe40000800000 */
[----:B------:R-:W-:Y:S02]  /*bef0*/  SEL R3, R3, RZ, P1 ;  /* 0x000000ff03037207 */ /* 0x000fe40000800000 */
[----:B------:R-:W-:-:S03]  /*bf00*/  LOP3.LUT R6, R0, R5, RZ, 0x3c, !PT ;  /* 0x0000000500067212 */ /* 0x000fc600078e3cff */
[----:B------:R-:W-:Y:S01]  /*bf10*/  IMAD R8, R3, 0x8, R2 ;  /* 0x0000000803087824 */ /* 0x000fe200078e0202 */
[----:B------:R-:W-:Y:S01]  /*bf20*/  SHF.L.U32 R5, R6, 0x1f, RZ ;  /* 0x0000001f06057819 */ /* 0x000fe200000006ff */
[----:B0-----:R-:W-:Y:S06]  /*bf30*/  @!P0 BRA `(.L_x_308) ;  /* 0x0000000000dc8947 */ /* 0x001fec0003800000 */
.L_x_319:
[----:B------:R-:W1:Y:S01]  /*bf40*/  SYNCS.PHASECHK.TRANS64.TRYWAIT P0, [R8+URZ], R5 ;  /* 0x00000005080075a7 */ /* 0x000e62000800017f */
[----:B------:R-:W-:-:S05]  /*bf50*/  VIADD R0, R3, 0x1 ;  /* 0x0000000103007836 */ /* 0x000fca0000000000 */
[----:B------:R-:W-:-:S04]  /*bf60*/  ISETP.NE.AND P1, PT, R0, 0x4, PT ;  /* 0x000000040000780c */ /* 0x000fc80003f25270 */
[----:B------:R-:W-:Y:S02]  /*bf70*/  SEL R3, RZ, 0x1, P1 ;  /* 0x00000001ff037807 */ /* 0x000fe40000800000 */
[----:B0-----:R-:W-:Y:S02]  /*bf80*/  SEL R7, R0, RZ, P1 ;  /* 0x000000ff00077207 */ /* 0x001fe40000800000 */
[----:B------:R-:W-:-:S03]  /*bf90*/  LOP3.LUT R9, R6, R3, RZ, 0x3c, !PT ;  /* 0x0000000306097212 */ /* 0x000fc600078e3cff */
[----:B------:R-:W-:Y:S01]  /*bfa0*/  IMAD R11, R7, 0x8, R2 ;  /* 0x00000008070b7824 */ /* 0x000fe200078e0202 */
[----:B------:R-:W-:Y:S01]  /*bfb0*/  SHF.L.U32 R6, R9, 0x1f, RZ ;  /* 0x0000001f09067819 */ /* 0x000fe200000006ff */
[----:B-1----:R-:W-:Y:S06]  /*bfc0*/  @!P0 BRA `(.L_x_309) ;  /* 0x0000000000cc8947 */ /* 0x002fec0003800000 */
.L_x_320:
[----:B------:R-:W1:Y:S01]  /*bfd0*/  SYNCS.PHASECHK.TRANS64.TRYWAIT P0, [R11+URZ], R6 ;  /* 0x000000060b0075a7 */ /* 0x000e62000800017f */
[----:B------:R-:W-:-:S05]  /*bfe0*/  VIADD R0, R7, 0x1 ;  /* 0x0000000107007836 */ /* 0x000fca0000000000 */
[----:B------:R-:W-:-:S04]  /*bff0*/  ISETP.NE.AND P1, PT, R0, 0x4, PT ;  /* 0x000000040000780c */ /* 0x000fc80003f25270 */
[----:B------:R-:W-:Y:S02]  /*c000*/  SEL R4, RZ, 0x1, P1 ;  /* 0x00000001ff047807 */ /* 0x000fe40000800000 */
[----:B------:R-:W-:Y:S02]  /*c010*/  SEL R3, R0, RZ, P1 ;  /* 0x000000ff00037207 */ /* 0x000fe40000800000 */
[----:B------:R-:W-:Y:S01]  /*c020*/  LOP3.LUT R0, R9, R4, RZ, 0x3c, !PT ;  /* 0x0000000409007212 */ /* 0x000fe200078e3cff */
[----:B-1----:R-:W-:Y:S06]  /*c030*/  @!P0 BRA `(.L_x_310) ;  /* 0x0000000000c48947 */ /* 0x002fec0003800000 */
.L_x_321:
[----:B------:R-:W-:Y:S01]  /*c040*/  IMAD R3, R3, 0x8, R2 ;  /* 0x0000000803037824 */ /* 0x000fe200078e0202 */
[----:B------:R-:W-:-:S07]  /*c050*/  SHF.L.U32 R0, R0, 0x1f, RZ ;  /* 0x0000001f00007819 */ /* 0x000fce00000006ff */
.L_x_311:
[----:B--2---:R2:W3:Y:S02]  /*c060*/  SYNCS.PHASECHK.TRANS64.TRYWAIT P0, [R3+URZ], R0 ;  /* 0x00000000030075a7 */ /* 0x0044e4000800017f */
[----:B---3--:R-:W-:Y:S05]  /*c070*/  @!P0 NANOSLEEP.SYNCS 0x989680 ;  /* 0x009896800000895d */ /* 0x008fea0003900000 */
[----:B------:R-:W3:Y:S02]  /*c080*/  @!P0 SYNCS.PHASECHK.TRANS64 P0, [R3+URZ], R0 ;  /* 0x00000000030085a7 */ /* 0x000ee4000800007f */
[----:B---3--:R-:W-:Y:S05]  /*c090*/  @!P0 BRA `(.L_x_311) ;  /* 0xfffffffc00f08947 */ /* 0x008fea000383ffff */
.L_x_306:
[----:B------:R-:W-:Y:S05]  /*c0a0*/  BSYNC B0 ;  /* 0x0000000000007941 */ /* 0x000fea0003800000 */
.L_x_305:
[----:B------:R-:W-:Y:S05]  /*c0b0*/  EXIT ;  /* 0x000000000000794d */ /* 0x000fea0003800000 */
.L_x_21:
[----:B----4-:R4:W0:Y:S02]  /*c0c0*/  SYNCS.PHASECHK.TRANS64.TRYWAIT P1, [R3+URZ], R0 ;  /* 0x00000000030075a7 */ /* 0x010824000802017f */
[----:B0-----:R-:W-:Y:S05]  /*c0d0*/  @!P1 NANOSLEEP.SYNCS 0x989680 ;  /* 0x009896800000995d */ /* 0x001fea0003900000 */
[----:B------:R-:W0:Y:S02]  /*c0e0*/  @!P1 SYNCS.PHASECHK.TRANS64 P1, [R3+URZ], R0 ;  /* 0x00000000030095a7 */ /* 0x000e24000802007f */
[----:B0-----:R-:W-:Y:S05]  /*c0f0*/  @!P1 BRA `(.L_x_21) ;  /* 0xfffffffc00f09947 */ /* 0x001fea000383ffff */
[----:B------:R-:W-:Y:S05]  /*c100*/  BRA `(.L_x_20) ;  /* 0xffffff5400047947 */ /* 0x000fea000383ffff */
.L_x_26:
[----:B-1----:R1:W3:Y:S02]  /*c110*/  SYNCS.PHASECHK.TRANS64.TRYWAIT P1, [R5+URZ], R4 ;  /* 0x00000004050075a7 */ /* 0x0022e4000802017f */
[----:B---3--:R-:W-:Y:S05]  /*c120*/  @!P1 NANOSLEEP.SYNCS 0x989680 ;  /* 0x009896800000995d */ /* 0x008fea0003900000 */
[----:B------:R-:W3:Y:S02]  /*c130*/  @!P1 SYNCS.PHASECHK.TRANS64 P1, [R5+URZ], R4 ;  /* 0x00000004050095a7 */ /* 0x000ee4000802007f */
[----:B---3--:R-:W-:Y:S05]  /*c140*/  @!P1 BRA `(.L_x_26) ;  /* 0xfffffffc00f09947 */ /* 0x008fea000383ffff */
[----:B------:R-:W-:Y:S05]  /*c150*/  BRA `(.L_x_25) ;  /* 0xffffff5800447947 */ /* 0x000fea000383ffff */
.L_x_293:
[----:B------:R-:W-:Y:S01]  /*c160*/  BSSY B1, `(.L_x_312) ;  /* 0x0000006000017945 */ /* 0x000fe20003800000 */
[----:B------:R-:W-:-:S07]  /*c170*/  IMAD.MOV.U32 R15, RZ, RZ, -0x1 ;  /* 0xffffffffff0f7424 */ /* 0x000fce00078e00ff */
[----:B------:R-:W-:Y:S05]  /*c180*/  WARPSYNC.COLLECTIVE R15, `(.L_x_313) ;  /* 0x000000000f0c7348 */ /* 0x000fea0003c00000 */
[----:B------:R-:W-:Y:S02]  /*c190*/  ELECT P6, UR62, PT ;  /* 0x00000000003e782f */ /* 0x000fe400038c0000 */
[----:B------:R-:W-:Y:S01]  /*c1a0*/  MOV R14, UR62 ;  /* 0x0000003e000e7c02 */ /* 0x000fe20008000f00 */
[----:B------:R-:W-:Y:S10]  /*c1b0*/  ENDCOLLECTIVE ;  /* 0x000000000000791b */ /* 0x000ff40003800000 */
.L_x_313:
[----:B------:R-:W-:Y:S05]  /*c1c0*/  BSYNC B1 ;  /* 0x0000000000017941 */ /* 0x000fea0003800000 */
.L_x_312:
[----:B------:R-:W-:Y:S05]  /*c1d0*/  BRA `(.L_x_314) ;  /* 0xfffffff0003c7947 */ /* 0x000fea000383ffff */
.L_x_296:
[----:B0-----:R0:W1:Y:S02]  /*c1e0*/  SYNCS.PHASECHK.TRANS64.TRYWAIT P0, [R20+URZ+0x20], R7 ;  /* 0x00002007140075a7 */ /* 0x001064000800017f */
[----:B-1----:R-:W-:Y:S05]  /*c1f0*/  @!P0 NANOSLEEP.SYNCS 0x989680 ;  /* 0x009896800000895d */ /* 0x002fea0003900000 */
[----:B------:R-:W1:Y:S02]  /*c200*/  @!P0 SYNCS.PHASECHK.TRANS64 P0, [R20+URZ+0x20], R7 ;  /* 0x00002007140085a7 */ /* 0x000e64000800007f */
[----:B-1----:R-:W-:Y:S05]  /*c210*/  @!P0 BRA `(.L_x_296) ;  /* 0xfffffffc00f08947 */ /* 0x002fea000383ffff */
[----:B------:R-:W-:Y:S05]  /*c220*/  BRA `(.L_x_315) ;  /* 0xfffffff000747947 */ /* 0x000fea000383ffff */
.L_x_304:
[----:B------:R-:W-:Y:S01]  /*c230*/  BSSY B0, `(.L_x_316) ;  /* 0x0000006000007945 */ /* 0x000fe20003800000 */
[----:B------:R-:W-:-:S07]  /*c240*/  IMAD.MOV.U32 R15, RZ, RZ, -0x1 ;  /* 0xffffffffff0f7424 */ /* 0x000fce00078e00ff */
[----:B------:R-:W-:Y:S05]  /*c250*/  WARPSYNC.COLLECTIVE R15, `(.L_x_317) ;  /* 0x000000000f0c7348 */ /* 0x000fea0003c00000 */
[----:B------:R-:W-:Y:S02]  /*c260*/  ELECT P6, UR62, PT ;  /* 0x00000000003e782f */ /* 0x000fe400038c0000 */
[----:B------:R-:W-:Y:S01]  /*c270*/  MOV R14, UR62 ;  /* 0x0000003e000e7c02 */ /* 0x000fe20008000f00 */
[----:B------:R-:W-:Y:S10]  /*c280*/  ENDCOLLECTIVE ;  /* 0x000000000000791b */ /* 0x000ff40003800000 */
.L_x_317:
[----:B------:R-:W-:Y:S05]  /*c290*/  BSYNC B0 ;  /* 0x0000000000007941 */ /* 0x000fea0003800000 */
.L_x_316:
[----:B------:R-:W-:Y:S05]  /*c2a0*/  BRA `(.L_x_318) ;  /* 0xfffffff800d07947 */ /* 0x000fea000383ffff */
.L_x_308:
[----:B0-----:R0:W1:Y:S02]  /*c2b0*/  SYNCS.PHASECHK.TRANS64.TRYWAIT P0, [R7+URZ], R4 ;  /* 0x00000004070075a7 */ /* 0x001064000800017f */
[----:B-1----:R-:W-:Y:S05]  /*c2c0*/  @!P0 NANOSLEEP.SYNCS 0x989680 ;  /* 0x009896800000895d */ /* 0x002fea0003900000 */
[----:B------:R-:W1:Y:S02]  /*c2d0*/  @!P0 SYNCS.PHASECHK.TRANS64 P0, [R7+URZ], R4 ;  /* 0x00000004070085a7 */ /* 0x000e64000800007f */
[----:B-1----:R-:W-:Y:S05]  /*c2e0*/  @!P0 BRA `(.L_x_308) ;  /* 0xfffffffc00f08947 */ /* 0x002fea000383ffff */
[----:B------:R-:W-:Y:S05]  /*c2f0*/  BRA `(.L_x_319) ;  /* 0xfffffffc00107947 */ /* 0x000fea000383ffff */
.L_x_309:
[----:B0-----:R0:W1:Y:S02]  /*c300*/  SYNCS.PHASECHK.TRANS64.TRYWAIT P0, [R8+URZ], R5 ;  /* 0x00000005080075a7 */ /* 0x001064000800017f */
[----:B-1----:R-:W-:Y:S05]  /*c310*/  @!P0 NANOSLEEP.SYNCS 0x989680 ;  /* 0x009896800000895d */ /* 0x002fea0003900000 */
[----:B------:R-:W1:Y:S02]  /*c320*/  @!P0 SYNCS.PHASECHK.TRANS64 P0, [R8+URZ], R5 ;  /* 0x00000005080085a7 */ /* 0x000e64000800007f */
[----:B-1----:R-:W-:Y:S05]  /*c330*/  @!P0 BRA `(.L_x_309) ;  /* 0xfffffffc00f08947 */ /* 0x002fea000383ffff */
[----:B------:R-:W-:Y:S05]  /*c340*/  BRA `(.L_x_320) ;  /* 0xfffffffc00207947 */ /* 0x000fea000383ffff */
.L_x_310:
[----:B-1----:R1:W2:Y:S02]  /*c350*/  SYNCS.PHASECHK.TRANS64.TRYWAIT P0, [R11+URZ], R6 ;  /* 0x000000060b0075a7 */ /* 0x0022a4000800017f */
[----:B--2---:R-:W-:Y:S05]  /*c360*/  @!P0 NANOSLEEP.SYNCS 0x989680 ;  /* 0x009896800000895d */ /* 0x004fea0003900000 */
[----:B------:R-:W2:Y:S02]  /*c370*/  @!P0 SYNCS.PHASECHK.TRANS64 P0, [R11+URZ], R6 ;  /* 0x000000060b0085a7 */ /* 0x000ea4000800007f */
[----:B--2---:R-:W-:Y:S05]  /*c380*/  @!P0 BRA `(.L_x_310) ;  /* 0xfffffffc00f08947 */ /* 0x004fea000383ffff */
[----:B------:R-:W-:Y:S05]  /*c390*/  BRA `(.L_x_321) ;  /* 0xfffffffc00287947 */ /* 0x000fea000383ffff */
.L_x_322:
[----:B------:R-:W-:-:S00]  /*c3a0*/  BRA `(.L_x_322) ;  /* 0xfffffffc00fc7947 */ /* 0x000fc0000383ffff */
[----:B------:R-:W-:-:S00]  /*c3b0*/  NOP ;  /* 0x0000000000007918 */ /* 0x000fc00000000000 */
        /* <DEDUP_REMOVED lines=12> */
.L_x_323:


//--------------------- .nv.global.init           --------------------------
	.section	.nv.global.init,"aw",@progbits
.nv.global.init:
	.type		$str$22,@object
	.size		$str$22,($str$23 - $str$22)
$str$22:
        /*0000*/ 	.byte	0x6b, 0x5f, 0x74, 0x69, 0x6c, 0x65, 0x5f, 0x63, 0x6f, 0x75, 0x6e, 0x74, 0x20, 0x3e, 0x3d, 0x20
        /*0010*/ 	.byte	0x31, 0x00
	.type		$str$23,@object
	.size		$str$23,(__unnamed_1 - $str$23)
$str$23:
        /*0012*/ 	.byte	0x2f, 0x74, 0x6d, 0x70, 0x2f, 0x63, 0x75, 0x74, 0x6c, 0x61, 0x73, 0x73, 0x5f, 0x73, 0x77, 0x65
        /*0022*/ 	.byte	0x65, 0x70, 0x5f, 0x73, 0x72, 0x63, 0x2f, 0x69, 0x6e, 0x63, 0x6c, 0x75, 0x64, 0x65, 0x2f, 0x63
        /*0032*/ 	.byte	0x75, 0x74, 0x6c, 0x61, 0x73, 0x73, 0x2f, 0x67, 0x65, 0x6d, 0x6d, 0x2f, 0x63, 0x6f, 0x6c, 0x6c
        /*0042*/ 	.byte	0x65, 0x63, 0x74, 0x69, 0x76, 0x65, 0x2f, 0x73, 0x6d, 0x39, 0x30, 0x5f, 0x6d, 0x6d, 0x61, 0x5f
        /*0052*/ 	.byte	0x74, 0x6d, 0x61, 0x5f, 0x67, 0x6d, 0x6d, 0x61, 0x5f, 0x73, 0x73, 0x5f, 0x77, 0x61, 0x72, 0x70
        /*0062*/ 	.byte	0x73, 0x70, 0x65, 0x63, 0x69, 0x61, 0x6c, 0x69, 0x7a, 0x65, 0x64, 0x2e, 0x68, 0x70, 0x70, 0x00
	.type		__unnamed_1,@object
	.size		__unnamed_1,(.L_0 - __unnamed_1)
__unnamed_1:
        /*0072*/ 	.byte	0x76, 0x6f, 0x69, 0x64, 0x20, 0x63, 0x75, 0x74, 0x6c, 0x61, 0x73, 0x73, 0x3a, 0x3a, 0x67, 0x65
        /* <DEDUP_REMOVED lines=177> */
        /*0b92*/ 	.byte	0x3a, 0x69, 0x64, 0x65, 0x6e, 0x74, 0x69, 0x74, 0x79, 0x5d, 0x00
.L_0:


//--------------------- .nv.shared._ZN7cutlass13device_kernelINS_4gemm6kernel13GemmUniversalIN4cute5tupleIJiiiiEEENS1_10collective13CollectiveMmaINS1_34MainloopSm90TmaGmmaWarpSpecializedILi4ENS5_IJNS4_1CILi8EEENSA_ILi1EEESC_EEENS1_35KernelTmaWarpSpecializedCooperativeEEENS5_IJNSA_ILi256EEENSA_ILi128EEENSA_ILi32EEEEEENS_10tfloat32_tENS5_IJlSC_lEEESK_SL_NS4_8TiledMMAINS4_8MMA_AtomIJNS4_4SM904GMMA30MMA_64x128x8_F32TF32TF32_SS_TNILNSP_7ScaleInE1ELSR_1EEEEEENS4_6LayoutINS5_IJNSA_ILi2EEESC_SC_EEENS5_IJSC_NSA_ILi0EEESX_EEEEENS5_IJNS4_10UnderscoreES10_S10_EEEEENS4_13SM90_TMA_LOADENS4_14ComposedLayoutINS4_7SwizzleILi3ELi4ELi3EEENS4_18smem_ptr_flag_bitsILi32EEENSU_INS5_IJSB_SI_EEENS5_IJSI_SC_EEEEEEEvNS4_8identityENS4_23SM90_TMA_LOAD_MULTICASTES1C_vS1D_EENS_8epilogue10collective6detail29Sm90TmaWarpSpecializedAdapterINS1H_15DefaultEpilogueISK_SL_SL_NS1G_6thread17LinearCombinationISK_Li1EffLNS1L_9ScaleType4KindE0ELNS_15FloatRoundStyleE2ESK_EENS1_15EpilogueDefaultEEEEEvvEEEEvNT_6ParamsE --------------------------
	.section	.nv.shared._ZN7cutlass13device_kernelINS_4gemm6kernel13GemmUniversalIN4cute5tupleIJiiiiEEENS1_10collective13CollectiveMmaINS1_34MainloopSm90TmaGmmaWarpSpecializedILi4ENS5_IJNS4_1CILi8EEENSA_ILi1EEESC_EEENS1_35KernelTmaWarpSpecializedCooperativeEEENS5_IJNSA_ILi256EEENSA_ILi128EEENSA_ILi32EEEEEENS_10tfloat32_tENS5_IJlSC_lEEESK_SL_NS4_8TiledMMAINS4_8MMA_AtomIJNS4_4SM904GMMA30MMA_64x128x8_F32TF32TF32_SS_TNILNSP_7ScaleInE1ELSR_1EEEEEENS4_6LayoutINS5_IJNSA_ILi2EEESC_SC_EEENS5_IJSC_NSA_ILi0EEESX_EEEEENS5_IJNS4_10UnderscoreES10_S10_EEEEENS4_13SM90_TMA_LOADENS4_14ComposedLayoutINS4_7SwizzleILi3ELi4ELi3EEENS4_18smem_ptr_flag_bitsILi32EEENSU_INS5_IJSB_SI_EEENS5_IJSI_SC_EEEEEEEvNS4_8identityENS4_23SM90_TMA_LOAD_MULTICASTES1C_vS1D_EENS_8epilogue10collective6detail29Sm90TmaWarpSpecializedAdapterINS1H_15DefaultEpilogueISK_SL_SL_NS1G_6thread17LinearCombinationISK_Li1EffLNS1L_9ScaleType4KindE0ELNS_15FloatRoundStyleE2ESK_EENS1_15EpilogueDefaultEEEEEvvEEEEvNT_6ParamsE,"aw",@nobits
	.sectionflags	@""
	.align	16
	.zero		1024


//--------------------- .nv.shared.reserved.0     --------------------------
	.section	.nv.shared.reserved.0,"aw",@nobits
	.weak		__nv_reservedSMEM_offset_0_alias
	.size		__nv_reservedSMEM_offset_0_alias, 0, 0
	.other		__nv_reservedSMEM_offset_0_alias,@"STO_CUDA_RESERVED_SHARED STV_DEFAULT"
__nv_reservedSMEM_offset_0_alias:
	.zero		0


//--------------------- .nv.global                --------------------------
	.section	.nv.global,"aw",@nobits
.nv.global:
	.type		_ZN40_INTERNAL_d7ac3ac4_4_k_cu_79c71ca5_200484cute1_E,@object
	.size		_ZN40_INTERNAL_d7ac3ac4_4_k_cu_79c71ca5_200484cute1_E,(_ZN40_INTERNAL_d7ac3ac4_4_k_cu_79c71ca5_200484cuda3std3__45__cpo6cbeginE - _ZN40_INTERNAL_d7ac3ac4_4_k_cu_79c71ca5_200484cute1_E)
_ZN40_INTERNAL_d7ac3ac4_4_k_cu_79c71ca5_200484cute1_E:
	.zero		1
	.type		_ZN40_INTERNAL_d7ac3ac4_4_k_cu_79c71ca5_200484cuda3std3__45__cpo6cbeginE,@object
	.size		_ZN40_INTERNAL_d7ac3ac4_4_k_cu_79c71ca5_200484cuda3std3__45__cpo6cbeginE,(_ZN40_INTERNAL_d7ac3ac4_4_k_cu_79c71ca5_200484cuda3std3__48in_placeE - _ZN40_INTERNAL_d7ac3ac4_4_k_cu_79c71ca5_200484cuda3std3__45__cpo6cbeginE)
_ZN40_INTERNAL_d7ac3ac4_4_k_cu_79c71ca5_200484cuda3std3__45__cpo6cbeginE:
	.zero		1
	.type		_ZN40_INTERNAL_d7ac3ac4_4_k_cu_79c71ca5_200484cuda3std3__48in_placeE,@object
	.size		_ZN40_INTERNAL_d7ac3ac4_4_k_cu_79c71ca5_200484cuda3std3__48in_placeE,(_ZN40_INTERNAL_d7ac3ac4_4_k_cu_79c71ca5_200484cuda3std6ranges3__45__cpo9iter_moveE - _ZN40_INTERNAL_d7ac3ac4_4_k_cu_79c71ca5_200484cuda3std3__48in_placeE)
_ZN40_INTERNAL_d7ac3ac4_4_k_cu_79c71ca5_200484cuda3std3__48in_placeE:
	.zero		1
	.type		_ZN40_INTERNAL_d7ac3ac4_4_k_cu_79c71ca5_200484cuda3std6ranges3__45__cpo9iter_moveE,@object
	.size		_ZN40_INTERNAL_d7ac3ac4_4_k_cu_79c71ca5_200484cuda3std6ranges3__45__cpo9iter_moveE,(_ZN40_INTERNAL_d7ac3ac4_4_k_cu_79c71ca5_200484cuda3std3__45__cpo5beginE - _ZN40_INTERNAL_d7ac3ac4_4_k_cu_79c71ca5_200484cuda3std6ranges3__45__cpo9iter_moveE)
_ZN40_INTERNAL_d7ac3ac4_4_k_cu_79c71ca5_200484cuda3std6ranges3__45__cpo9iter_moveE:
	.zero		1
	.type		_ZN40_INTERNAL_d7ac3ac4_4_k_cu_79c71ca5_200484cuda3std3__45__cpo5beginE,@object
	.size		_ZN40_INTERNAL_d7ac3ac4_4_k_cu_79c71ca5_200484cuda3std3__45__cpo5beginE,(_ZN40_INTERNAL_d7ac3ac4_4_k_cu_79c71ca5_200484cuda3std3__442_GLOBAL__N__d7ac3ac4_4_k_cu_79c71ca5_200486ignoreE - _ZN40_INTERNAL_d7ac3ac4_4_k_cu_79c71ca5_200484cuda3std3__45__cpo5beginE)
_ZN40_INTERNAL_d7ac3ac4_4_k_cu_79c71ca5_200484cuda3std3__45__cpo5beginE:
	.zero		1
	.type		_ZN40_INTERNAL_d7ac3ac4_4_k_cu_79c71ca5_200484cuda3std3__442_GLOBAL__N__d7ac3ac4_4_k_cu_79c71ca5_200486ignoreE,@object
	.size		_ZN40_INTERNAL_d7ac3ac4_4_k_cu_79c71ca5_200484cuda3std3__442_GLOBAL__N__d7ac3ac4_4_k_cu_79c71ca5_200486ignoreE,(_ZN40_INTERNAL_d7ac3ac4_4_k_cu_79c71ca5_200484cute7productE - _ZN40_INTERNAL_d7ac3ac4_4_k_cu_79c71ca5_200484cuda3std3__442_GLOBAL__N__d7ac3ac4_4_k_cu_79c71ca5_200486ignoreE)
_ZN40_INTERNAL_d7ac3ac4_4_k_cu_79c71ca5_200484cuda3std3__442_GLOBAL__N__d7ac3ac4_4_k_cu_79c71ca5_200486ignoreE:
	.zero		1
	.type		_ZN40_INTERNAL_d7ac3ac4_4_k_cu_79c71ca5_200484cute7productE,@object
	.size		_ZN40_INTERNAL_d7ac3ac4_4_k_cu_79c71ca5_200484cute7productE,(_ZN40_INTERNAL_d7ac3ac4_4_k_cu_79c71ca5_200484cuda3std3__45__cpo3endE - _ZN40_INTERNAL_d7ac3ac4_4_k_cu_79c71ca5_200484cute7productE)
_ZN40_INTERNAL_d7ac3ac4_4_k_cu_79c71ca5_200484cute7productE:
	.zero		1
	.type		_ZN40_INTERNAL_d7ac3ac4_4_k_cu_79c71ca5_200484cuda3std3__45__cpo3endE,@object
	.size		_ZN40_INTERNAL_d7ac3ac4_4_k_cu_79c71ca5_200484cuda3std3__45__cpo3endE,(_ZN40_INTERNAL_d7ac3ac4_4_k_cu_79c71ca5_200484cuda3std3__419piecewise_constructE - _ZN40_INTERNAL_d7ac3ac4_4_k_cu_79c71ca5_200484cuda3std3__45__cpo3endE)
_ZN40_INTERNAL_d7ac3ac4_4_k_cu_79c71ca5_200484cuda3std3__45__cpo3endE:
	.zero		1
	.type		_ZN40_INTERNAL_d7ac3ac4_4_k_cu_79c71ca5_200484cuda3std3__419piecewise_constructE,@object
	.size		_ZN40_INTERNAL_d7ac3ac4_4_k_cu_79c71ca5_200484cuda3std3__419piecewise_constructE,(_ZN40_INTERNAL_d7ac3ac4_4_k_cu_79c71ca5_200484cuda3std3__45__cpo4cendE - _ZN40_INTERNAL_d7ac3ac4_4_k_cu_79c71ca5_200484cuda3std3__419piecewise_constructE)
_ZN40_INTERNAL_d7ac3ac4_4_k_cu_79c71ca5_200484cuda3std3__419piecewise_constructE:
	.zero		1
	.type		_ZN40_INTERNAL_d7ac3ac4_4_k_cu_79c71ca5_200484cuda3std3__45__cpo4cendE,@object
	.size		_ZN40_INTERNAL_d7ac3ac4_4_k_cu_79c71ca5_200484cuda3std3__45__cpo4cendE,(_ZN40_INTERNAL_d7ac3ac4_4_k_cu_79c71ca5_200484cuda3std6ranges3__45__cpo4swapE - _ZN40_INTERNAL_d7ac3ac4_4_k_cu_79c71ca5_200484cuda3std3__45__cpo4cendE)
_ZN40_INTERNAL_d7ac3ac4_4_k_cu_79c71ca5_200484cuda3std3__45__cpo4cendE:
	.zero		1
	.type		_ZN40_INTERNAL_d7ac3ac4_4_k_cu_79c71ca5_200484cuda3std6ranges3__45__cpo4swapE,@object
	.size		_ZN40_INTERNAL_d7ac3ac4_4_k_cu_79c71ca5_200484cuda3std6ranges3__45__cpo4swapE,(.L_8 - _ZN40_INTERNAL_d7ac3ac4_4_k_cu_79c71ca5_200484cuda3std6ranges3__45__cpo4swapE)
_ZN40_INTERNAL_d7ac3ac4_4_k_cu_79c71ca5_200484cuda3std6ranges3__45__cpo4swapE:
	.zero		1
.L_8:


//--------------------- .nv.constant0._ZN7cutlass13device_kernelINS_4gemm6kernel13GemmUniversalIN4cute5tupleIJiiiiEEENS1_10collective13CollectiveMmaINS1_34MainloopSm90TmaGmmaWarpSpecializedILi4ENS5_IJNS4_1CILi8EEENSA_ILi1EEESC_EEENS1_35KernelTmaWarpSpecializedCooperativeEEENS5_IJNSA_ILi256EEENSA_ILi128EEENSA_ILi32EEEEEENS_10tfloat32_tENS5_IJlSC_lEEESK_SL_NS4_8TiledMMAINS4_8MMA_AtomIJNS4_4SM904GMMA30MMA_64x128x8_F32TF32TF32_SS_TNILNSP_7ScaleInE1ELSR_1EEEEEENS4_6LayoutINS5_IJNSA_ILi2EEESC_SC_EEENS5_IJSC_NSA_ILi0EEESX_EEEEENS5_IJNS4_10UnderscoreES10_S10_EEEEENS4_13SM90_TMA_LOADENS4_14ComposedLayoutINS4_7SwizzleILi3ELi4ELi3EEENS4_18smem_ptr_flag_bitsILi32EEENSU_INS5_IJSB_SI_EEENS5_IJSI_SC_EEEEEEEvNS4_8identityENS4_23SM90_TMA_LOAD_MULTICASTES1C_vS1D_EENS_8epilogue10collective6detail29Sm90TmaWarpSpecializedAdapterINS1H_15DefaultEpilogueISK_SL_SL_NS1G_6thread17LinearCombinationISK_Li1EffLNS1L_9ScaleType4KindE0ELNS_15FloatRoundStyleE2ESK_EENS1_15EpilogueDefaultEEEEEvvEEEEvNT_6ParamsE --------------------------
	.section	.nv.constant0._ZN7cutlass13device_kernelINS_4gemm6kernel13GemmUniversalIN4cute5tupleIJiiiiEEENS1_10collective13CollectiveMmaINS1_34MainloopSm90TmaGmmaWarpSpecializedILi4ENS5_IJNS4_1CILi8EEENSA_ILi1EEESC_EEENS1_35KernelTmaWarpSpecializedCooperativeEEENS5_IJNSA_ILi256EEENSA_ILi128EEENSA_ILi32EEEEEENS_10tfloat32_tENS5_IJlSC_lEEESK_SL_NS4_8TiledMMAINS4_8MMA_AtomIJNS4_4SM904GMMA30MMA_64x128x8_F32TF32TF32_SS_TNILNSP_7ScaleInE1ELSR_1EEEEEENS4_6LayoutINS5_IJNSA_ILi2EEESC_SC_EEENS5_IJSC_NSA_ILi0EEESX_EEEEENS5_IJNS4_10UnderscoreES10_S10_EEEEENS4_13SM90_TMA_LOADENS4_14ComposedLayoutINS4_7SwizzleILi3ELi4ELi3EEENS4_18smem_ptr_flag_bitsILi32EEENSU_INS5_IJSB_SI_EEENS5_IJSI_SC_EEEEEEEvNS4_8identityENS4_23SM90_TMA_LOAD_MULTICASTES1C_vS1D_EENS_8epilogue10collective6detail29Sm90TmaWarpSpecializedAdapterINS1H_15DefaultEpilogueISK_SL_SL_NS1G_6thread17LinearCombinationISK_Li1EffLNS1L_9ScaleType4KindE0ELNS_15FloatRoundStyleE2ESK_EENS1_15EpilogueDefaultEEEEEvvEEEEvNT_6ParamsE,"a",@progbits
	.sectionflags	@""
	.align	4
.nv.constant0._ZN7cutlass13device_kernelINS_4gemm6kernel13GemmUniversalIN4cute5tupleIJiiiiEEENS1_10collective13CollectiveMmaINS1_34MainloopSm90TmaGmmaWarpSpecializedILi4ENS5_IJNS4_1CILi8EEENSA_ILi1EEESC_EEENS1_35KernelTmaWarpSpecializedCooperativeEEENS5_IJNSA_ILi256EEENSA_ILi128EEENSA_ILi32EEEEEENS_10tfloat32_tENS5_IJlSC_lEEESK_SL_NS4_8TiledMMAINS4_8MMA_AtomIJNS4_4SM904GMMA30MMA_64x128x8_F32TF32TF32_SS_TNILNSP_7ScaleInE1ELSR_1EEEEEENS4_6LayoutINS5_IJNSA_ILi2EEESC_SC_EEENS5_IJSC_NSA_ILi0EEESX_EEEEENS5_IJNS4_10UnderscoreES10_S10_EEEEENS4_13SM90_TMA_LOADENS4_14ComposedLayoutINS4_7SwizzleILi3ELi4ELi3EEENS4_18smem_ptr_flag_bitsILi32EEENSU_INS5_IJSB_SI_EEENS5_IJSI_SC_EEEEEEEvNS4_8identityENS4_23SM90_TMA_LOAD_MULTICASTES1C_vS1D_EENS_8epilogue10collective6detail29Sm90TmaWarpSpecializedAdapterINS1H_15DefaultEpilogueISK_SL_SL_NS1G_6thread17LinearCombinationISK_Li1EffLNS1L_9ScaleType4KindE0ELNS_15FloatRoundStyleE2ESK_EENS1_15EpilogueDefaultEEEEEvvEEEEvNT_6ParamsE:
	.zero		1664


//--------------------- SYMBOLS --------------------------

	.type		.nv.reservedSmem.offset0,@object
	.size		.nv.reservedSmem.offset0,0x4
	.type		__assertfail,@function
